//
// Generated by NVIDIA NVVM Compiler
//
// Compiler Build ID: CL-36424714
// Cuda compilation tools, release 13.0, V13.0.88
// Based on NVVM 20.0.0
//

.version 9.0
.target sm_100
.address_size 64

	// .globl	_Z11computeSumsPfS_mmiiiii
.extern .shared .align 16 .b8 chunk[];

.visible .entry _Z11computeSumsPfS_mmiiiii(
	.param .u64 .ptr .align 1 _Z11computeSumsPfS_mmiiiii_param_0,
	.param .u64 .ptr .align 1 _Z11computeSumsPfS_mmiiiii_param_1,
	.param .u64 _Z11computeSumsPfS_mmiiiii_param_2,
	.param .u64 _Z11computeSumsPfS_mmiiiii_param_3,
	.param .u32 _Z11computeSumsPfS_mmiiiii_param_4,
	.param .u32 _Z11computeSumsPfS_mmiiiii_param_5,
	.param .u32 _Z11computeSumsPfS_mmiiiii_param_6,
	.param .u32 _Z11computeSumsPfS_mmiiiii_param_7,
	.param .u32 _Z11computeSumsPfS_mmiiiii_param_8
)
{
	.reg .pred 	%p<29>;
	.reg .b32 	%r<186>;
	.reg .b32 	%f<50>;
	.reg .b64 	%rd<108>;

	ld.param.u64 	%rd3, [_Z11computeSumsPfS_mmiiiii_param_0];
	ld.param.u64 	%rd5, [_Z11computeSumsPfS_mmiiiii_param_2];
	ld.param.u32 	%r70, [_Z11computeSumsPfS_mmiiiii_param_4];
	ld.param.u32 	%r74, [_Z11computeSumsPfS_mmiiiii_param_5];
	ld.param.u32 	%r71, [_Z11computeSumsPfS_mmiiiii_param_6];
	ld.param.u32 	%r72, [_Z11computeSumsPfS_mmiiiii_param_7];
	ld.param.u32 	%r73, [_Z11computeSumsPfS_mmiiiii_param_8];
	mov.u32 	%r1, %ctaid.x;
	setp.ne.s32 	%p1, %r74, 0;
	@%p1 bra 	$L__BB0_2;
	mov.u32 	%r78, %tid.x;
	mad.lo.s32 	%r163, %r72, %r78, %r73;
	bra.uni 	$L__BB0_3;
$L__BB0_2:
	mov.u32 	%r75, %tid.x;
	mov.u32 	%r76, %ctaid.y;
	mad.lo.s32 	%r77, %r71, %r76, %r75;
	mul.lo.s32 	%r163, %r77, %r72;
$L__BB0_3:
	mov.u32 	%r79, %tid.x;
	mul.lo.s32 	%r5, %r72, %r79;
	setp.lt.s32 	%p2, %r72, 1;
	@%p2 bra 	$L__BB0_16;
	cvta.to.global.u64 	%rd7, %rd3;
	mul.wide.u32 	%rd8, %r1, 4;
	add.s64 	%rd1, %rd7, %rd8;
	and.b32  	%r6, %r72, 15;
	setp.lt.u32 	%p3, %r72, 16;
	mov.b32 	%r164, 0;
	@%p3 bra 	$L__BB0_7;
	and.b32  	%r164, %r72, 2147483632;
	mov.b32 	%r169, 0;
	mov.u32 	%r85, chunk;
$L__BB0_6:
	.pragma "nounroll";
	add.s32 	%r82, %r169, %r163;
	cvt.s64.s32 	%rd9, %r82;
	mad.lo.s64 	%rd10, %rd5, %rd9, %rd1;
	ld.global.f32 	%f4, [%rd10];
	add.s32 	%r83, %r169, %r5;
	shl.b32 	%r84, %r83, 2;
	add.s32 	%r86, %r85, %r84;
	st.shared.f32 	[%r86], %f4;
	add.s32 	%r87, %r82, 1;
	cvt.s64.s32 	%rd11, %r87;
	mad.lo.s64 	%rd12, %rd5, %rd11, %rd1;
	ld.global.f32 	%f5, [%rd12];
	st.shared.f32 	[%r86+4], %f5;
	add.s32 	%r88, %r82, 2;
	cvt.s64.s32 	%rd13, %r88;
	mad.lo.s64 	%rd14, %rd5, %rd13, %rd1;
	ld.global.f32 	%f6, [%rd14];
	st.shared.f32 	[%r86+8], %f6;
	add.s32 	%r89, %r82, 3;
	cvt.s64.s32 	%rd15, %r89;
	mad.lo.s64 	%rd16, %rd5, %rd15, %rd1;
	ld.global.f32 	%f7, [%rd16];
	st.shared.f32 	[%r86+12], %f7;
	add.s32 	%r90, %r82, 4;
	cvt.s64.s32 	%rd17, %r90;
	mad.lo.s64 	%rd18, %rd5, %rd17, %rd1;
	ld.global.f32 	%f8, [%rd18];
	st.shared.f32 	[%r86+16], %f8;
	add.s32 	%r91, %r82, 5;
	cvt.s64.s32 	%rd19, %r91;
	mad.lo.s64 	%rd20, %rd5, %rd19, %rd1;
	ld.global.f32 	%f9, [%rd20];
	st.shared.f32 	[%r86+20], %f9;
	add.s32 	%r92, %r82, 6;
	cvt.s64.s32 	%rd21, %r92;
	mad.lo.s64 	%rd22, %rd5, %rd21, %rd1;
	ld.global.f32 	%f10, [%rd22];
	st.shared.f32 	[%r86+24], %f10;
	add.s32 	%r93, %r82, 7;
	cvt.s64.s32 	%rd23, %r93;
	mad.lo.s64 	%rd24, %rd5, %rd23, %rd1;
	ld.global.f32 	%f11, [%rd24];
	st.shared.f32 	[%r86+28], %f11;
	add.s32 	%r94, %r82, 8;
	cvt.s64.s32 	%rd25, %r94;
	mad.lo.s64 	%rd26, %rd5, %rd25, %rd1;
	ld.global.f32 	%f12, [%rd26];
	st.shared.f32 	[%r86+32], %f12;
	add.s32 	%r95, %r82, 9;
	cvt.s64.s32 	%rd27, %r95;
	mad.lo.s64 	%rd28, %rd5, %rd27, %rd1;
	ld.global.f32 	%f13, [%rd28];
	st.shared.f32 	[%r86+36], %f13;
	add.s32 	%r96, %r82, 10;
	cvt.s64.s32 	%rd29, %r96;
	mad.lo.s64 	%rd30, %rd5, %rd29, %rd1;
	ld.global.f32 	%f14, [%rd30];
	st.shared.f32 	[%r86+40], %f14;
	add.s32 	%r97, %r82, 11;
	cvt.s64.s32 	%rd31, %r97;
	mad.lo.s64 	%rd32, %rd5, %rd31, %rd1;
	ld.global.f32 	%f15, [%rd32];
	st.shared.f32 	[%r86+44], %f15;
	add.s32 	%r98, %r82, 12;
	cvt.s64.s32 	%rd33, %r98;
	mad.lo.s64 	%rd34, %rd5, %rd33, %rd1;
	ld.global.f32 	%f16, [%rd34];
	st.shared.f32 	[%r86+48], %f16;
	add.s32 	%r99, %r82, 13;
	cvt.s64.s32 	%rd35, %r99;
	mad.lo.s64 	%rd36, %rd5, %rd35, %rd1;
	ld.global.f32 	%f17, [%rd36];
	st.shared.f32 	[%r86+52], %f17;
	add.s32 	%r100, %r82, 14;
	cvt.s64.s32 	%rd37, %r100;
	mad.lo.s64 	%rd38, %rd5, %rd37, %rd1;
	ld.global.f32 	%f18, [%rd38];
	st.shared.f32 	[%r86+56], %f18;
	add.s32 	%r101, %r82, 15;
	cvt.s64.s32 	%rd39, %r101;
	mad.lo.s64 	%rd40, %rd5, %rd39, %rd1;
	ld.global.f32 	%f19, [%rd40];
	st.shared.f32 	[%r86+60], %f19;
	add.s32 	%r169, %r169, 16;
	setp.eq.s32 	%p4, %r169, %r164;
	@%p4 bra 	$L__BB0_7;
	bra.uni 	$L__BB0_6;
$L__BB0_7:
	setp.eq.s32 	%p5, %r6, 0;
	@%p5 bra 	$L__BB0_16;
	and.b32  	%r9, %r72, 7;
	setp.lt.u32 	%p6, %r6, 8;
	@%p6 bra 	$L__BB0_10;
	add.s32 	%r102, %r164, %r163;
	cvt.s64.s32 	%rd41, %r102;
	mad.lo.s64 	%rd42, %rd5, %rd41, %rd1;
	ld.global.f32 	%f20, [%rd42];
	add.s32 	%r103, %r164, %r5;
	shl.b32 	%r104, %r103, 2;
	mov.u32 	%r105, chunk;
	add.s32 	%r106, %r105, %r104;
	st.shared.f32 	[%r106], %f20;
	add.s32 	%r107, %r102, 1;
	cvt.s64.s32 	%rd43, %r107;
	mad.lo.s64 	%rd44, %rd5, %rd43, %rd1;
	ld.global.f32 	%f21, [%rd44];
	st.shared.f32 	[%r106+4], %f21;
	add.s32 	%r108, %r102, 2;
	cvt.s64.s32 	%rd45, %r108;
	mad.lo.s64 	%rd46, %rd5, %rd45, %rd1;
	ld.global.f32 	%f22, [%rd46];
	st.shared.f32 	[%r106+8], %f22;
	add.s32 	%r109, %r102, 3;
	cvt.s64.s32 	%rd47, %r109;
	mad.lo.s64 	%rd48, %rd5, %rd47, %rd1;
	ld.global.f32 	%f23, [%rd48];
	st.shared.f32 	[%r106+12], %f23;
	add.s32 	%r110, %r102, 4;
	cvt.s64.s32 	%rd49, %r110;
	mad.lo.s64 	%rd50, %rd5, %rd49, %rd1;
	ld.global.f32 	%f24, [%rd50];
	st.shared.f32 	[%r106+16], %f24;
	add.s32 	%r111, %r102, 5;
	cvt.s64.s32 	%rd51, %r111;
	mad.lo.s64 	%rd52, %rd5, %rd51, %rd1;
	ld.global.f32 	%f25, [%rd52];
	st.shared.f32 	[%r106+20], %f25;
	add.s32 	%r112, %r102, 6;
	cvt.s64.s32 	%rd53, %r112;
	mad.lo.s64 	%rd54, %rd5, %rd53, %rd1;
	ld.global.f32 	%f26, [%rd54];
	st.shared.f32 	[%r106+24], %f26;
	add.s32 	%r113, %r102, 7;
	cvt.s64.s32 	%rd55, %r113;
	mad.lo.s64 	%rd56, %rd5, %rd55, %rd1;
	ld.global.f32 	%f27, [%rd56];
	st.shared.f32 	[%r106+28], %f27;
	add.s32 	%r164, %r164, 8;
$L__BB0_10:
	setp.eq.s32 	%p7, %r9, 0;
	@%p7 bra 	$L__BB0_16;
	and.b32  	%r12, %r72, 3;
	setp.lt.u32 	%p8, %r9, 4;
	@%p8 bra 	$L__BB0_13;
	add.s32 	%r114, %r164, %r163;
	cvt.s64.s32 	%rd57, %r114;
	mad.lo.s64 	%rd58, %rd5, %rd57, %rd1;
	ld.global.f32 	%f28, [%rd58];
	add.s32 	%r115, %r164, %r5;
	shl.b32 	%r116, %r115, 2;
	mov.u32 	%r117, chunk;
	add.s32 	%r118, %r117, %r116;
	st.shared.f32 	[%r118], %f28;
	add.s32 	%r119, %r114, 1;
	cvt.s64.s32 	%rd59, %r119;
	mad.lo.s64 	%rd60, %rd5, %rd59, %rd1;
	ld.global.f32 	%f29, [%rd60];
	st.shared.f32 	[%r118+4], %f29;
	add.s32 	%r120, %r114, 2;
	cvt.s64.s32 	%rd61, %r120;
	mad.lo.s64 	%rd62, %rd5, %rd61, %rd1;
	ld.global.f32 	%f30, [%rd62];
	st.shared.f32 	[%r118+8], %f30;
	add.s32 	%r121, %r114, 3;
	cvt.s64.s32 	%rd63, %r121;
	mad.lo.s64 	%rd64, %rd5, %rd63, %rd1;
	ld.global.f32 	%f31, [%rd64];
	st.shared.f32 	[%r118+12], %f31;
	add.s32 	%r164, %r164, 4;
$L__BB0_13:
	setp.eq.s32 	%p9, %r12, 0;
	@%p9 bra 	$L__BB0_16;
	mov.b32 	%r168, 0;
	mov.u32 	%r126, chunk;
$L__BB0_15:
	.pragma "nounroll";
	add.s32 	%r123, %r164, %r163;
	cvt.s64.s32 	%rd65, %r123;
	mad.lo.s64 	%rd66, %rd5, %rd65, %rd1;
	ld.global.f32 	%f32, [%rd66];
	add.s32 	%r124, %r164, %r5;
	shl.b32 	%r125, %r124, 2;
	add.s32 	%r127, %r126, %r125;
	st.shared.f32 	[%r127], %f32;
	add.s32 	%r164, %r164, 1;
	add.s32 	%r168, %r168, 1;
	setp.ne.s32 	%p10, %r168, %r12;
	@%p10 bra 	$L__BB0_15;
$L__BB0_16:
	setp.lt.s32 	%p11, %r70, 2;
	@%p11 bra 	$L__BB0_23;
	mul.lo.s32 	%r19, %r72, %r71;
	shl.b32 	%r129, %r5, 2;
	mov.u32 	%r130, chunk;
	add.s32 	%r20, %r130, %r129;
	mov.b32 	%r170, 1;
$L__BB0_18:
	mul.lo.s32 	%r24, %r170, %r72;
	rem.s32 	%r131, %r5, %r24;
	setp.ne.s32 	%p12, %r131, 0;
	@%p12 bra 	$L__BB0_23;
	add.s32 	%r172, %r5, %r170;
	setp.ge.s32 	%p13, %r170, %r24;
	setp.ge.s32 	%p14, %r172, %r19;
	or.pred  	%p15, %p13, %p14;
	setp.ge.s32 	%p16, %r172, %r70;
	or.pred  	%p17, %p16, %p15;
	@%p17 bra 	$L__BB0_22;
	add.s32 	%r132, %r24, %r5;
	min.s32 	%r133, %r132, %r19;
	min.s32 	%r26, %r70, %r133;
	ld.shared.f32 	%f49, [%r20];
	shl.b32 	%r134, %r172, 2;
	add.s32 	%r171, %r130, %r134;
	shl.b32 	%r28, %r170, 2;
$L__BB0_21:
	ld.shared.f32 	%f33, [%r171];
	add.f32 	%f49, %f33, %f49;
	st.shared.f32 	[%r20], %f49;
	add.s32 	%r172, %r172, %r170;
	add.s32 	%r171, %r171, %r28;
	setp.lt.s32 	%p18, %r172, %r26;
	@%p18 bra 	$L__BB0_21;
$L__BB0_22:
	bar.sync 	0;
	setp.lt.s32 	%p19, %r24, %r70;
	mov.u32 	%r170, %r24;
	@%p19 bra 	$L__BB0_18;
$L__BB0_23:
	setp.lt.s32 	%p20, %r72, 1;
	@%p20 bra 	$L__BB0_35;
	setp.lt.u32 	%p21, %r72, 8;
	mov.b32 	%r184, 0;
	@%p21 bra 	$L__BB0_27;
	and.b32  	%r137, %r72, 2147483640;
	neg.s32 	%r182, %r137;
	add.s32 	%r180, %r163, 7;
	add.s32 	%r179, %r163, 6;
	add.s32 	%r178, %r163, 5;
	add.s32 	%r177, %r163, 4;
	add.s32 	%r176, %r163, 3;
	add.s32 	%r175, %r163, 2;
	shl.b32 	%r138, %r5, 2;
	mov.u32 	%r139, chunk;
	add.s32 	%r140, %r138, %r139;
	add.s32 	%r174, %r140, 16;
	add.s32 	%r173, %r163, 1;
	mov.u32 	%r181, %r163;
$L__BB0_26:
	.pragma "nounroll";
	ld.param.u64 	%rd104, [_Z11computeSumsPfS_mmiiiii_param_3];
	ld.param.u64 	%rd102, [_Z11computeSumsPfS_mmiiiii_param_1];
	and.b32  	%r184, %r72, 2147483640;
	cvt.s64.s32 	%rd67, %r181;
	cvt.s64.s32 	%rd68, %r180;
	cvt.s64.s32 	%rd69, %r179;
	cvt.s64.s32 	%rd70, %r178;
	cvt.s64.s32 	%rd71, %r177;
	cvt.s64.s32 	%rd72, %r176;
	cvt.s64.s32 	%rd73, %r175;
	cvt.s64.s32 	%rd74, %r173;
	ld.shared.f32 	%f34, [%r174+-16];
	cvta.to.global.u64 	%rd75, %rd102;
	mov.u32 	%r141, %ctaid.x;
	mul.wide.u32 	%rd76, %r141, 4;
	add.s64 	%rd77, %rd75, %rd76;
	mad.lo.s64 	%rd78, %rd104, %rd67, %rd77;
	st.global.f32 	[%rd78], %f34;
	ld.shared.f32 	%f35, [%r174+-12];
	mad.lo.s64 	%rd79, %rd104, %rd74, %rd77;
	st.global.f32 	[%rd79], %f35;
	ld.shared.f32 	%f36, [%r174+-8];
	mad.lo.s64 	%rd80, %rd104, %rd73, %rd77;
	st.global.f32 	[%rd80], %f36;
	ld.shared.f32 	%f37, [%r174+-4];
	mad.lo.s64 	%rd81, %rd104, %rd72, %rd77;
	st.global.f32 	[%rd81], %f37;
	ld.shared.f32 	%f38, [%r174];
	mad.lo.s64 	%rd82, %rd104, %rd71, %rd77;
	st.global.f32 	[%rd82], %f38;
	ld.shared.f32 	%f39, [%r174+4];
	mad.lo.s64 	%rd83, %rd104, %rd70, %rd77;
	st.global.f32 	[%rd83], %f39;
	ld.shared.f32 	%f40, [%r174+8];
	mad.lo.s64 	%rd84, %rd104, %rd69, %rd77;
	st.global.f32 	[%rd84], %f40;
	ld.shared.f32 	%f41, [%r174+12];
	mad.lo.s64 	%rd85, %rd104, %rd68, %rd77;
	st.global.f32 	[%rd85], %f41;
	add.s32 	%r182, %r182, 8;
	add.s32 	%r181, %r181, 8;
	add.s32 	%r180, %r180, 8;
	add.s32 	%r179, %r179, 8;
	add.s32 	%r178, %r178, 8;
	add.s32 	%r177, %r177, 8;
	add.s32 	%r176, %r176, 8;
	add.s32 	%r175, %r175, 8;
	add.s32 	%r174, %r174, 32;
	add.s32 	%r173, %r173, 8;
	setp.ne.s32 	%p22, %r182, 0;
	@%p22 bra 	$L__BB0_26;
$L__BB0_27:
	and.b32  	%r64, %r72, 7;
	setp.eq.s32 	%p23, %r64, 0;
	@%p23 bra 	$L__BB0_35;
	ld.param.u64 	%rd103, [_Z11computeSumsPfS_mmiiiii_param_1];
	cvta.to.global.u64 	%rd86, %rd103;
	mov.u32 	%r142, %ctaid.x;
	mul.wide.u32 	%rd87, %r142, 4;
	add.s64 	%rd2, %rd86, %rd87;
	and.b32  	%r65, %r72, 3;
	setp.lt.u32 	%p24, %r64, 4;
	@%p24 bra 	$L__BB0_30;
	ld.param.u64 	%rd105, [_Z11computeSumsPfS_mmiiiii_param_3];
	add.s32 	%r143, %r184, %r163;
	cvt.s64.s32 	%rd88, %r143;
	add.s32 	%r144, %r184, %r5;
	shl.b32 	%r145, %r144, 2;
	mov.u32 	%r146, chunk;
	add.s32 	%r147, %r146, %r145;
	ld.shared.f32 	%f42, [%r147];
	mad.lo.s64 	%rd89, %rd105, %rd88, %rd2;
	st.global.f32 	[%rd89], %f42;
	add.s32 	%r148, %r143, 1;
	cvt.s64.s32 	%rd90, %r148;
	ld.shared.f32 	%f43, [%r147+4];
	mad.lo.s64 	%rd91, %rd105, %rd90, %rd2;
	st.global.f32 	[%rd91], %f43;
	add.s32 	%r149, %r143, 2;
	cvt.s64.s32 	%rd92, %r149;
	ld.shared.f32 	%f44, [%r147+8];
	mad.lo.s64 	%rd93, %rd105, %rd92, %rd2;
	st.global.f32 	[%rd93], %f44;
	add.s32 	%r150, %r143, 3;
	cvt.s64.s32 	%rd94, %r150;
	ld.shared.f32 	%f45, [%r147+12];
	mad.lo.s64 	%rd95, %rd105, %rd94, %rd2;
	st.global.f32 	[%rd95], %f45;
	add.s32 	%r184, %r184, 4;
$L__BB0_30:
	setp.eq.s32 	%p25, %r65, 0;
	@%p25 bra 	$L__BB0_35;
	setp.eq.s32 	%p26, %r65, 1;
	@%p26 bra 	$L__BB0_33;
	ld.param.u64 	%rd106, [_Z11computeSumsPfS_mmiiiii_param_3];
	add.s32 	%r151, %r184, %r163;
	cvt.s64.s32 	%rd96, %r151;
	add.s32 	%r152, %r184, %r5;
	shl.b32 	%r153, %r152, 2;
	mov.u32 	%r154, chunk;
	add.s32 	%r155, %r154, %r153;
	ld.shared.f32 	%f46, [%r155];
	mad.lo.s64 	%rd97, %rd106, %rd96, %rd2;
	st.global.f32 	[%rd97], %f46;
	add.s32 	%r156, %r151, 1;
	cvt.s64.s32 	%rd98, %r156;
	ld.shared.f32 	%f47, [%r155+4];
	mad.lo.s64 	%rd99, %rd106, %rd98, %rd2;
	st.global.f32 	[%rd99], %f47;
	add.s32 	%r184, %r184, 2;
$L__BB0_33:
	and.b32  	%r157, %r72, 1;
	setp.eq.b32 	%p27, %r157, 1;
	not.pred 	%p28, %p27;
	@%p28 bra 	$L__BB0_35;
	ld.param.u64 	%rd107, [_Z11computeSumsPfS_mmiiiii_param_3];
	add.s32 	%r158, %r184, %r163;
	cvt.s64.s32 	%rd100, %r158;
	add.s32 	%r159, %r184, %r5;
	shl.b32 	%r160, %r159, 2;
	mov.u32 	%r161, chunk;
	add.s32 	%r162, %r161, %r160;
	ld.shared.f32 	%f48, [%r162];
	mad.lo.s64 	%rd101, %rd107, %rd100, %rd2;
	st.global.f32 	[%rd101], %f48;
$L__BB0_35:
	ret;

}


// ===== COMPILED SASS (sm_100) =====

	.target	sm_100

	.elftype	@"ET_EXEC"


//--------------------- .note.nv.tkinfo           --------------------------
	.section	.note.nv.tkinfo,"",@"SHT_NOTE"
	.sectionflags	@"SHF_NOTE_NV_TKINFO"
	.tkinfo
        /*0018*/ 	.word	0x00000002
        /*0030*/ 	.string	""
        /*0030*/ 	.string	"ptxas"
        /*0030*/ 	.string	"Cuda compilation tools, release 13.0, V13.0.88"
        /*0030*/ 	.string	"Build cuda_13.0.r13.0/compiler.36424714_0"
        /*0030*/ 	.string	"-arch sm_100 -m 64 "



//--------------------- .note.nv.cuinfo           --------------------------
	.section	.note.nv.cuinfo,"",@"SHT_NOTE"
	.sectionflags	@"SHF_NOTE_NV_CUINFO"
        /*0018*/ 	.short	0x0002
        /*001a*/ 	.short	0x0064
        /*001c*/ 	.short	0x0082
	.zero		2


//--------------------- .nv.info                  --------------------------
	.section	.nv.info,"",@"SHT_CUDA_INFO"
	.align	4


	//----- nvinfo : EIATTR_REGCOUNT
	.align		4
        /*0000*/ 	.byte	0x04, 0x2f
        /*0002*/ 	.short	(.L_1 - .L_0)
	.align		4
.L_0:
        /*0004*/ 	.word	index@(_Z11computeSumsPfS_mmiiiii)
        /*0008*/ 	.word	0x00000020


	//----- nvinfo : EIATTR_FRAME_SIZE
	.align		4
.L_1:
        /*000c*/ 	.byte	0x04, 0x11
        /*000e*/ 	.short	(.L_3 - .L_2)
	.align		4
.L_2:
        /*0010*/ 	.word	index@(_Z11computeSumsPfS_mmiiiii)
        /*0014*/ 	.word	0x00000000


	//----- nvinfo : EIATTR_MIN_STACK_SIZE
	.align		4
.L_3:
        /*0018*/ 	.byte	0x04, 0x12
        /*001a*/ 	.short	(.L_5 - .L_4)
	.align		4
.L_4:
        /*001c*/ 	.word	index@(_Z11computeSumsPfS_mmiiiii)
        /*0020*/ 	.word	0x00000000
.L_5:


//--------------------- .nv.compat                --------------------------
	.section	.nv.compat,"",@"SHT_CUDA_COMPAT_INFO"
	.align	4
        /*0000*/ 	.byte	0x02, 0x09, 0x00, 0x00, 0x02, 0x02, 0x01, 0x00, 0x02, 0x05, 0x05, 0x00, 0x03, 0x07, 0x01, 0x01
        /*0010*/ 	.byte	0x02, 0x03, 0x00, 0x00, 0x02, 0x06, 0x01, 0x00, 0x04, 0x0b, 0x08, 0x00, 0x09, 0x00, 0x00, 0x00
        /*0020*/ 	.byte	0x00, 0x00, 0x00, 0x00


//--------------------- .nv.info._Z11computeSumsPfS_mmiiiii --------------------------
	.section	.nv.info._Z11computeSumsPfS_mmiiiii,"",@"SHT_CUDA_INFO"
	.sectionflags	@""
	.align	4


	//----- nvinfo : EIATTR_CUDA_API_VERSION
	.align		4
        /*0000*/ 	.byte	0x04, 0x37
        /*0002*/ 	.short	(.L_7 - .L_6)
.L_6:
        /*0004*/ 	.word	0x00000082


	//----- nvinfo : EIATTR_KPARAM_INFO
	.align		4
.L_7:
        /*0008*/ 	.byte	0x04, 0x17
        /*000a*/ 	.short	(.L_9 - .L_8)
.L_8:
        /*000c*/ 	.word	0x00000000
        /*0010*/ 	.short	0x0008
        /*0012*/ 	.short	0x0030
        /*0014*/ 	.byte	0x00, 0xf0, 0x11, 0x00


	//----- nvinfo : EIATTR_KPARAM_INFO
	.align		4
.L_9:
        /*0018*/ 	.byte	0x04, 0x17
        /*001a*/ 	.short	(.L_11 - .L_10)
.L_10:
        /*001c*/ 	.word	0x00000000
        /*0020*/ 	.short	0x0007
        /*0022*/ 	.short	0x002c
        /*0024*/ 	.byte	0x00, 0xf0, 0x11, 0x00


	//----- nvinfo : EIATTR_KPARAM_INFO
	.align		4
.L_11:
        /*0028*/ 	.byte	0x04, 0x17
        /*002a*/ 	.short	(.L_13 - .L_12)
.L_12:
        /*002c*/ 	.word	0x00000000
        /*0030*/ 	.short	0x0006
        /*0032*/ 	.short	0x0028
        /*0034*/ 	.byte	0x00, 0xf0, 0x11, 0x00


	//----- nvinfo : EIATTR_KPARAM_INFO
	.align		4
.L_13:
        /*0038*/ 	.byte	0x04, 0x17
        /*003a*/ 	.short	(.L_15 - .L_14)
.L_14:
        /*003c*/ 	.word	0x00000000
        /*0040*/ 	.short	0x0005
        /*0042*/ 	.short	0x0024
        /*0044*/ 	.byte	0x00, 0xf0, 0x11, 0x00


	//----- nvinfo : EIATTR_KPARAM_INFO
	.align		4
.L_15:
        /*0048*/ 	.byte	0x04, 0x17
        /*004a*/ 	.short	(.L_17 - .L_16)
.L_16:
        /*004c*/ 	.word	0x00000000
        /*0050*/ 	.short	0x0004
        /*0052*/ 	.short	0x0020
        /*0054*/ 	.byte	0x00, 0xf0, 0x11, 0x00


	//----- nvinfo : EIATTR_KPARAM_INFO
	.align		4
.L_17:
        /*0058*/ 	.byte	0x04, 0x17
        /*005a*/ 	.short	(.L_19 - .L_18)
.L_18:
        /*005c*/ 	.word	0x00000000
        /*0060*/ 	.short	0x0003
        /*0062*/ 	.short	0x0018
        /*0064*/ 	.byte	0x00, 0xf0, 0x21, 0x00


	//----- nvinfo : EIATTR_KPARAM_INFO
	.align		4
.L_19:
        /*0068*/ 	.byte	0x04, 0x17
        /*006a*/ 	.short	(.L_21 - .L_20)
.L_20:
        /*006c*/ 	.word	0x00000000
        /*0070*/ 	.short	0x0002
        /*0072*/ 	.short	0x0010
        /*0074*/ 	.byte	0x00, 0xf0, 0x21, 0x00


	//----- nvinfo : EIATTR_KPARAM_INFO
	.align		4
.L_21:
        /*0078*/ 	.byte	0x04, 0x17
        /*007a*/ 	.short	(.L_23 - .L_22)
.L_22:
        /*007c*/ 	.word	0x00000000
        /*0080*/ 	.short	0x0001
        /*0082*/ 	.short	0x0008
        /*0084*/ 	.byte	0x00, 0xf5, 0x21, 0x00


	//----- nvinfo : EIATTR_KPARAM_INFO
	.align		4
.L_23:
        /*0088*/ 	.byte	0x04, 0x17
        /*008a*/ 	.short	(.L_25 - .L_24)
.L_24:
        /*008c*/ 	.word	0x00000000
        /*0090*/ 	.short	0x0000
        /*0092*/ 	.short	0x0000
        /*0094*/ 	.byte	0x00, 0xf5, 0x21, 0x00


	//----- nvinfo : EIATTR_SPARSE_MMA_MASK
	.align		4
.L_25:
        /*0098*/ 	.byte	0x03, 0x50
        /*009a*/ 	.short	0x0000


	//----- nvinfo : EIATTR_MAXREG_COUNT
	.align		4
        /*009c*/ 	.byte	0x03, 0x1b
        /*009e*/ 	.short	0x00ff


	//----- nvinfo : EIATTR_NUM_BARRIERS
	.align		4
        /*00a0*/ 	.byte	0x02, 0x4c
        /*00a2*/ 	.byte	0x01
	.zero		1


	//----- nvinfo : EIATTR_MERCURY_ISA_VERSION
	.align		4
        /*00a4*/ 	.byte	0x03, 0x5f
        /*00a6*/ 	.short	0x0101


	//----- nvinfo : EIATTR_VRC_CTA_INIT_COUNT
	.align		4
        /*00a8*/ 	.byte	0x02, 0x4a
	.zero		1
	.zero		1


	//----- nvinfo : EIATTR_EXIT_INSTR_OFFSETS
	.align		4
        /*00ac*/ 	.byte	0x04, 0x1c
        /*00ae*/ 	.short	(.L_27 - .L_26)


	//   ....[0]....
.L_26:
        /*00b0*/ 	.word	0x000016e0


	//   ....[1]....
        /*00b4*/ 	.word	0x00001cd0


	//   ....[2]....
        /*00b8*/ 	.word	0x00001fe0


	//   ....[3]....
        /*00bc*/ 	.word	0x000021c0


	//   ....[4]....
        /*00c0*/ 	.word	0x000022b0


	//----- nvinfo : EIATTR_CRS_STACK_SIZE
	.align		4
.L_27:
        /*00c4*/ 	.byte	0x04, 0x1e
        /*00c6*/ 	.short	(.L_29 - .L_28)
.L_28:
        /*00c8*/ 	.word	0x00000000


	//----- nvinfo : EIATTR_CBANK_PARAM_SIZE
	.align		4
.L_29:
        /*00cc*/ 	.byte	0x03, 0x19
        /*00ce*/ 	.short	0x0034


	//----- nvinfo : EIATTR_PARAM_CBANK
	.align		4
        /*00d0*/ 	.byte	0x04, 0x0a
        /*00d2*/ 	.short	(.L_31 - .L_30)
	.align		4
.L_30:
        /*00d4*/ 	.word	index@(.nv.constant0._Z11computeSumsPfS_mmiiiii)
        /*00d8*/ 	.short	0x0380
        /*00da*/ 	.short	0x0034


	//----- nvinfo : EIATTR_SW_WAR
	.align		4
.L_31:
        /*00dc*/ 	.byte	0x04, 0x36
        /*00de*/ 	.short	(.L_33 - .L_32)
.L_32:
        /*00e0*/ 	.word	0x00000008
.L_33:


//--------------------- .nv.callgraph             --------------------------
	.section	.nv.callgraph,"",@"SHT_CUDA_CALLGRAPH"
	.align	4
	.sectionentsize	8
	.align		4
        /*0000*/ 	.word	0x00000000
	.align		4
        /*0004*/ 	.word	0xffffffff
	.align		4
        /*0008*/ 	.word	0x00000000
	.align		4
        /*000c*/ 	.word	0xfffffffe
	.align		4
        /*0010*/ 	.word	0x00000000
	.align		4
        /*0014*/ 	.word	0xfffffffd
	.align		4
        /*0018*/ 	.word	0x00000000
	.align		4
        /*001c*/ 	.word	0xfffffffc


//--------------------- .text._Z11computeSumsPfS_mmiiiii --------------------------
	.section	.text._Z11computeSumsPfS_mmiiiii,"ax",@progbits
	.align	128
        .global         _Z11computeSumsPfS_mmiiiii
        .type           _Z11computeSumsPfS_mmiiiii,@function
        .size           _Z11computeSumsPfS_mmiiiii,(.L_x_19 - _Z11computeSumsPfS_mmiiiii)
        .other          _Z11computeSumsPfS_mmiiiii,@"STO_CUDA_ENTRY STV_DEFAULT"
_Z11computeSumsPfS_mmiiiii:
.text._Z11computeSumsPfS_mmiiiii:
[----:B------:R-:W-:Y:S01]  /*0000*/  LDC R1, c[0x0][0x37c] ;  /* 0x0000df00ff017b82 */ /* 0x000fe20000000800 */
[----:B------:R-:W0:Y:S01]  /*0010*/  LDCU UR4, c[0x0][0x3a4] ;  /* 0x00007480ff0477ac */ /* 0x000e220008000800 */
[----:B------:R-:W1:Y:S01]  /*0020*/  S2R R0, SR_TID.X ;  /* 0x0000000000007919 */ /* 0x000e620000002100 */
[----:B------:R-:W2:Y:S01]  /*0030*/  LDCU.64 UR8, c[0x0][0x358] ;  /* 0x00006b00ff0877ac */ /* 0x000ea20008000a00 */
[----:B0-----:R-:W-:-:S13]  /*0040*/  ISETP.NE.AND P0, PT, RZ, UR4, PT ;  /* 0x00000004ff007c0c */ /* 0x001fda000bf05270 */
[----:B------:R-:W1:Y:S01]  /*0050*/  @!P0 LDC R2, c[0x0][0x3b0] ;  /* 0x0000ec00ff028b82 */ /* 0x000e620000000800 */
[----:B------:R-:W0:Y:S07]  /*0060*/  @P0 S2R R3, SR_CTAID.Y ;  /* 0x0000000000030919 */ /* 0x000e2e0000002600 */
[----:B------:R-:W1:Y:S02]  /*0070*/  @!P0 LDC R5, c[0x0][0x3ac] ;  /* 0x0000eb00ff058b82 */ /* 0x000e640000000800 */
[----:B-1----:R-:W-:-:S06]  /*0080*/  @!P0 IMAD R2, R0, R5, R2 ;  /* 0x0000000500028224 */ /* 0x002fcc00078e0202 */
[----:B------:R-:W1:Y:S02]  /*0090*/  @P0 LDC.64 R4, c[0x0][0x3a8] ;  /* 0x0000ea00ff040b82 */ /* 0x000e640000000a00 */
[----:B-1----:R-:W-:Y:S01]  /*00a0*/  ISETP.GE.AND P1, PT, R5, 0x1, PT ;  /* 0x000000010500780c */ /* 0x002fe20003f26270 */
[----:B0-----:R-:W-:Y:S02]  /*00b0*/  @P0 IMAD R4, R3, R4, R0 ;  /* 0x0000000403040224 */ /* 0x001fe400078e0200 */
[-C--:B------:R-:W-:Y:S02]  /*00c0*/  IMAD R3, R0, R5.reuse, RZ ;  /* 0x0000000500037224 */ /* 0x080fe400078e02ff */
[----:B------:R-:W-:-:S08]  /*00d0*/  @P0 IMAD R2, R4, R5, RZ ;  /* 0x0000000504020224 */ /* 0x000fd000078e02ff */
[----:B--2---:R-:W-:Y:S05]  /*00e0*/  @!P1 BRA `(.L_x_0) ;  /* 0x00000010007c9947 */ /* 0x004fea0003800000 */
[----:B------:R-:W0:Y:S01]  /*00f0*/  S2UR UR4, SR_CTAID.X ;  /* 0x00000000000479c3 */ /* 0x000e220000002500 */
[----:B------:R-:W0:Y:S01]  /*0100*/  LDCU.64 UR6, c[0x0][0x380] ;  /* 0x00007000ff0677ac */ /* 0x000e220008000a00 */
[C---:B------:R-:W-:Y:S01]  /*0110*/  ISETP.GE.U32.AND P0, PT, R5.reuse, 0x10, PT ;  /* 0x000000100500780c */ /* 0x040fe20003f06070 */
[----:B------:R-:W-:Y:S01]  /*0120*/  HFMA2 R6, -RZ, RZ, 0, 0 ;  /* 0x00000000ff067431 */ /* 0x000fe200000001ff */
[----:B------:R-:W-:-:S04]  /*0130*/  LOP3.LUT R4, R5, 0xf, RZ, 0xc0, !PT ;  /* 0x0000000f05047812 */ /* 0x000fc800078ec0ff */
[----:B------:R-:W-:Y:S01]  /*0140*/  ISETP.NE.AND P1, PT, R4, RZ, PT ;  /* 0x000000ff0400720c */ /* 0x000fe20003f25270 */
[----:B0-----:R-:W-:-:S06]  /*0150*/  UIMAD.WIDE.U32 UR6, UR4, 0x4, UR6 ;  /* 0x00000004040678a5 */ /* 0x001fcc000f8e0006 */
[----:B------:R-:W-:Y:S06]  /*0160*/  @!P0 BRA `(.L_x_1) ;  /* 0x00000008002c8947 */ /* 0x000fec0003800000 */
[----:B------:R-:W0:Y:S01]  /*0170*/  S2UR UR5, SR_CgaCtaId ;  /* 0x00000000000579c3 */ /* 0x000e220000008800 */
[----:B------:R-:W-:Y:S01]  /*0180*/  UMOV UR4, 0x400 ;  /* 0x0000040000047882 */ /* 0x000fe20000000000 */
[----:B------:R-:W-:-:S06]  /*0190*/  LOP3.LUT R6, R5, 0x7ffffff0, RZ, 0xc0, !PT ;  /* 0x7ffffff005067812 */ /* 0x000fcc00078ec0ff */
[----:B------:R-:W1:Y:S01]  /*01a0*/  LDC.64 R14, c[0x0][0x390] ;  /* 0x0000e400ff0e7b82 */ /* 0x000e620000000a00 */
[----:B0-----:R-:W-:-:S03]  /*01b0*/  ULEA UR5, UR5, UR4, 0x18 ;  /* 0x0000000405057291 */ /* 0x001fc6000f8ec0ff */
[----:B------:R-:W-:-:S09]  /*01c0*/  UMOV UR4, URZ ;  /* 0x000000ff00047c82 */ /* 0x000fd20008000000 */
.L_x_2:
[----:B0-----:R-:W-:-:S04]  /*01d0*/  IADD3 R25, PT, PT, R2, UR4, RZ ;  /* 0x0000000402197c10 */ /* 0x001fc8000fffe0ff */
[----:B------:R-:W-:Y:S01]  /*01e0*/  SHF.R.S32.HI R7, RZ, 0x1f, R25 ;  /* 0x0000001fff077819 */ /* 0x000fe20000011419 */
[----:B-1----:R-:W-:-:S04]  /*01f0*/  IMAD.WIDE.U32 R8, R25, R14, UR6 ;  /* 0x0000000619087e25 */ /* 0x002fc8000f8e000e */
[----:B------:R-:W-:Y:S01]  /*0200*/  IMAD R10, R7, R14, RZ ;  /* 0x0000000e070a7224 */ /* 0x000fe200078e02ff */
[----:B------:R-:W-:-:S03]  /*0210*/  IADD3 R16, PT, PT, R25, 0x1, RZ ;  /* 0x0000000119107810 */ /* 0x000fc60007ffe0ff */
[C---:B------:R-:W-:Y:S02]  /*0220*/  IMAD R7, R25.reuse, R15, R10 ;  /* 0x0000000f19077224 */ /* 0x040fe400078e020a */
[----:B------:R-:W-:Y:S02]  /*0230*/  VIADD R12, R25, 0x3 ;  /* 0x00000003190c7836 */ /* 0x000fe40000000000 */
[----:B------:R-:W-:Y:S01]  /*0240*/  IMAD.IADD R9, R9, 0x1, R7 ;  /* 0x0000000109097824 */ /* 0x000fe200078e0207 */
[----:B------:R-:W-:Y:S02]  /*0250*/  SHF.R.S32.HI R7, RZ, 0x1f, R16 ;  /* 0x0000001fff077819 */ /* 0x000fe40000011410 */
[C---:B------:R-:W-:Y:S02]  /*0260*/  IADD3 R22, PT, PT, R25.reuse, 0x2, RZ ;  /* 0x0000000219167810 */ /* 0x040fe40007ffe0ff */
[----:B------:R-:W-:Y:S01]  /*0270*/  IADD3 R10, PT, PT, R25, 0x5, RZ ;  /* 0x00000005190a7810 */ /* 0x000fe20007ffe0ff */
[-C--:B------:R-:W-:Y:S01]  /*0280*/  IMAD R13, R7, R14.reuse, RZ ;  /* 0x0000000e070d7224 */ /* 0x080fe200078e02ff */
[----:B------:R-:W-:Y:S01]  /*0290*/  SHF.R.S32.HI R7, RZ, 0x1f, R12 ;  /* 0x0000001fff077819 */ /* 0x000fe2000001140c */
[----:B------:R0:W2:Y:S01]  /*02a0*/  LDG.E R26, desc[UR8][R8.64] ;  /* 0x00000008081a7981 */ /* 0x0000a2000c1e1900 */
[----:B------:R-:W-:Y:S01]  /*02b0*/  SHF.R.S32.HI R11, RZ, 0x1f, R22 ;  /* 0x0000001fff0b7819 */ /* 0x000fe20000011416 */
[C---:B------:R-:W-:Y:S01]  /*02c0*/  VIADD R24, R25.reuse, 0x8 ;  /* 0x0000000819187836 */ /* 0x040fe20000000000 */
[----:B------:R-:W-:Y:S01]  /*02d0*/  IADD3 R20, PT, PT, R25, 0x4, RZ ;  /* 0x0000000419147810 */ /* 0x000fe20007ffe0ff */
[----:B------:R-:W-:-:S02]  /*02e0*/  IMAD R7, R7, R14, RZ ;  /* 0x0000000e07077224 */ /* 0x000fc400078e02ff */
[-C--:B------:R-:W-:Y:S01]  /*02f0*/  IMAD R18, R11, R14.reuse, RZ ;  /* 0x0000000e0b127224 */ /* 0x080fe200078e02ff */
[----:B------:R-:W-:Y:S01]  /*0300*/  SHF.R.S32.HI R11, RZ, 0x1f, R20 ;  /* 0x0000001fff0b7819 */ /* 0x000fe20000011414 */
[-C--:B------:R-:W-:Y:S01]  /*0310*/  IMAD R21, R12, R15.reuse, R7 ;  /* 0x0000000f0c157224 */ /* 0x080fe200078e0207 */
[----:B------:R-:W-:Y:S01]  /*0320*/  SHF.R.S32.HI R7, RZ, 0x1f, R10 ;  /* 0x0000001fff077819 */ /* 0x000fe2000001140a */
[C---:B------:R-:W-:Y:S01]  /*0330*/  IMAD R19, R22.reuse, R15, R18 ;  /* 0x0000000f16137224 */ /* 0x040fe200078e0212 */
[C---:B------:R-:W-:Y:S01]  /*0340*/  IADD3 R18, PT, PT, R25.reuse, 0x6, RZ ;  /* 0x0000000619127810 */ /* 0x040fe20007ffe0ff */
[----:B------:R-:W-:Y:S01]  /*0350*/  IMAD.WIDE.U32 R22, R22, R14, UR6 ;  /* 0x0000000616167e25 */ /* 0x000fe2000f8e000e */
[----:B0-----:R-:W-:-:S03]  /*0360*/  IADD3 R8, PT, PT, R25, 0x7, RZ ;  /* 0x0000000719087810 */ /* 0x001fc60007ffe0ff */
[C---:B------:R-:W-:Y:S01]  /*0370*/  IMAD R9, R16.reuse, R15, R13 ;  /* 0x0000000f10097224 */ /* 0x040fe200078e020d */
[----:B------:R-:W-:Y:S01]  /*0380*/  IADD3 R23, PT, PT, R23, R19, RZ ;  /* 0x0000001317177210 */ /* 0x000fe20007ffe0ff */
[-C--:B------:R-:W-:Y:S02]  /*0390*/  IMAD R7, R7, R14.reuse, RZ ;  /* 0x0000000e07077224 */ /* 0x080fe400078e02ff */
[----:B------:R-:W-:-:S04]  /*03a0*/  IMAD.WIDE.U32 R16, R16, R14, UR6 ;  /* 0x0000000610107e25 */ /* 0x000fc8000f8e000e */
[----:B------:R-:W-:Y:S01]  /*03b0*/  IMAD R19, R10, R15, R7 ;  /* 0x0000000f0a137224 */ /* 0x000fe200078e0207 */
[----:B------:R-:W-:Y:S01]  /*03c0*/  SHF.R.S32.HI R7, RZ, 0x1f, R18 ;  /* 0x0000001fff077819 */ /* 0x000fe20000011412 */
[----:B------:R-:W-:-:S04]  /*03d0*/  IMAD.WIDE.U32 R12, R12, R14, UR6 ;  /* 0x000000060c0c7e25 */ /* 0x000fc8000f8e000e */
[----:B------:R-:W-:Y:S01]  /*03e0*/  IMAD.IADD R17, R17, 0x1, R9 ;  /* 0x0000000111117824 */ /* 0x000fe200078e0209 */
[----:B------:R-:W-:Y:S01]  /*03f0*/  SHF.R.S32.HI R9, RZ, 0x1f, R8 ;  /* 0x0000001fff097819 */ /* 0x000fe20000011408 */
[-C--:B------:R-:W-:Y:S01]  /*0400*/  IMAD R11, R11, R14.reuse, RZ ;  /* 0x0000000e0b0b7224 */ /* 0x080fe200078e02ff */
[----:B------:R-:W-:Y:S01]  /*0410*/  IADD3 R13, PT, PT, R13, R21, RZ ;  /* 0x000000150d0d7210 */ /* 0x000fe20007ffe0ff */
[-C--:B------:R-:W-:Y:S02]  /*0420*/  IMAD R7, R7, R14.reuse, RZ ;  /* 0x0000000e07077224 */ /* 0x080fe400078e02ff */
[C---:B------:R-:W-:Y:S02]  /*0430*/  IMAD R11, R20.reuse, R15, R11 ;  /* 0x0000000f140b7224 */ /* 0x040fe400078e020b */
[----:B------:R-:W-:-:S04]  /*0440*/  IMAD.WIDE.U32 R20, R20, R14, UR6 ;  /* 0x0000000614147e25 */ /* 0x000fc8000f8e000e */
[-C--:B------:R-:W-:Y:S02]  /*0450*/  IMAD R9, R9, R14.reuse, RZ ;  /* 0x0000000e09097224 */ /* 0x080fe400078e02ff */
[-C--:B------:R-:W-:Y:S02]  /*0460*/  IMAD R27, R18, R15.reuse, R7 ;  /* 0x0000000f121b7224 */ /* 0x080fe400078e0207 */
[----:B------:R-:W-:Y:S02]  /*0470*/  IMAD.IADD R21, R21, 0x1, R11 ;  /* 0x0000000115157824 */ /* 0x000fe400078e020b */
[----:B------:R-:W-:Y:S02]  /*0480*/  IMAD R7, R8, R15, R9 ;  /* 0x0000000f08077224 */ /* 0x000fe400078e0209 */
[----:B------:R-:W-:-:S04]  /*0490*/  IMAD.WIDE.U32 R10, R10, R14, UR6 ;  /* 0x000000060a0a7e25 */ /* 0x000fc8000f8e000e */
[----:B------:R-:W-:-:S04]  /*04a0*/  IMAD.WIDE.U32 R8, R8, R14, UR6 ;  /* 0x0000000608087e25 */ /* 0x000fc8000f8e000e */
[----:B------:R-:W-:Y:S01]  /*04b0*/  IMAD.IADD R11, R11, 0x1, R19 ;  /* 0x000000010b0b7824 */ /* 0x000fe200078e0213 */
[----:B------:R-:W-:Y:S01]  /*04c0*/  IADD3 R9, PT, PT, R9, R7, RZ ;  /* 0x0000000709097210 */ /* 0x000fe20007ffe0ff */
[----:B------:R-:W-:Y:S01]  /*04d0*/  IMAD.WIDE.U32 R18, R18, R14, UR6 ;  /* 0x0000000612127e25 */ /* 0x000fe2000f8e000e */
[----:B------:R-:W-:-:S04]  /*04e0*/  SHF.R.S32.HI R7, RZ, 0x1f, R24 ;  /* 0x0000001fff077819 */ /* 0x000fc80000011418 */
[----:B------:R-:W-:Y:S01]  /*04f0*/  IADD3 R19, PT, PT, R19, R27, RZ ;  /* 0x0000001b13137210 */ /* 0x000fe20007ffe0ff */
[-C--:B------:R-:W-:Y:S02]  /*0500*/  IMAD R27, R7, R14.reuse, RZ ;  /* 0x0000000e071b7224 */ /* 0x080fe400078e02ff */
[----:B------:R0:W3:Y:S02]  /*0510*/  LDG.E R7, desc[UR8][R16.64] ;  /* 0x0000000810077981 */ /* 0x0000e4000c1e1900 */
[C---:B------:R-:W-:Y:S02]  /*0520*/  IMAD R27, R24.reuse, R15, R27 ;  /* 0x0000000f181b7224 */ /* 0x040fe400078e021b */
[----:B0-----:R-:W-:Y:S02]  /*0530*/  IMAD.WIDE.U32 R16, R24, R14, UR6 ;  /* 0x0000000618107e25 */ /* 0x001fe4000f8e000e */
[----:B------:R-:W4:Y:S03]  /*0540*/  LDG.E R24, desc[UR8][R22.64] ;  /* 0x0000000816187981 */ /* 0x000f26000c1e1900 */
[----:B------:R-:W-:-:S02]  /*0550*/  IADD3 R17, PT, PT, R17, R27, RZ ;  /* 0x0000001b11117210 */ /* 0x000fc40007ffe0ff */
[----:B------:R-:W-:-:S04]  /*0560*/  IADD3 R27, PT, PT, R25, 0x9, RZ ;  /* 0x00000009191b7810 */ /* 0x000fc80007ffe0ff */
[----:B------:R-:W-:Y:S01]  /*0570*/  SHF.R.S32.HI R29, RZ, 0x1f, R27 ;  /* 0x0000001fff1d7819 */ /* 0x000fe2000001141b */
[----:B------:R0:W5:Y:S04]  /*0580*/  LDG.E R23, desc[UR8][R12.64] ;  /* 0x000000080c177981 */ /* 0x000168000c1e1900 */
[-C--:B------:R-:W-:Y:S01]  /*0590*/  IMAD R28, R29, R14.reuse, RZ ;  /* 0x0000000e1d1c7224 */ /* 0x080fe200078e02ff */
[----:B------:R-:W5:Y:S03]  /*05a0*/  LDG.E R22, desc[UR8][R20.64] ;  /* 0x0000000814167981 */ /* 0x000f66000c1e1900 */
[C---:B------:R-:W-:Y:S02]  /*05b0*/  IMAD R29, R27.reuse, R15, R28 ;  /* 0x0000000f1b1d7224 */ /* 0x040fe400078e021c */
[----:B0-----:R-:W-:Y:S01]  /*05c0*/  IMAD.WIDE.U32 R12, R27, R14, UR6 ;  /* 0x000000061b0c7e25 */ /* 0x001fe2000f8e000e */
[----:B------:R-:W-:-:S03]  /*05d0*/  IADD3 R27, PT, PT, R25, 0xa, RZ ;  /* 0x0000000a191b7810 */ /* 0x000fc60007ffe0ff */
[----:B------:R-:W-:Y:S01]  /*05e0*/  IMAD.IADD R13, R13, 0x1, R29 ;  /* 0x000000010d0d7824 */ /* 0x000fe200078e021d */
[----:B------:R-:W-:Y:S01]  /*05f0*/  SHF.R.S32.HI R29, RZ, 0x1f, R27 ;  /* 0x0000001fff1d7819 */ /* 0x000fe2000001141b */
[----:B------:R0:W5:Y:S04]  /*0600*/  LDG.E R21, desc[UR8][R10.64] ;  /* 0x000000080a157981 */ /* 0x000168000c1e1900 */
[-C--:B------:R-:W-:Y:S01]  /*0610*/  IMAD R28, R29, R14.reuse, RZ ;  /* 0x0000000e1d1c7224 */ /* 0x080fe200078e02ff */
[----:B------:R-:W5:Y:S03]  /*0620*/  LDG.E R20, desc[UR8][R18.64] ;  /* 0x0000000812147981 */ /* 0x000f66000c1e1900 */
[C---:B------:R-:W-:Y:S01]  /*0630*/  IMAD R29, R27.reuse, R15, R28 ;  /* 0x0000000f1b1d7224 */ /* 0x040fe200078e021c */
[----:B------:R-:W5:Y:S01]  /*0640*/  LDG.E R13, desc[UR8][R12.64] ;  /* 0x000000080c0d7981 */ /* 0x000f62000c1e1900 */
[----:B0-----:R-:W-:-:S04]  /*0650*/  IMAD.WIDE.U32 R10, R27, R14, UR6 ;  /* 0x000000061b0a7e25 */ /* 0x001fc8000f8e000e */
[----:B------:R-:W-:Y:S01]  /*0660*/  VIADD R27, R25, 0xb ;  /* 0x0000000b191b7836 */ /* 0x000fe20000000000 */
[----:B------:R-:W-:Y:S01]  /*0670*/  IADD3 R11, PT, PT, R11, R29, RZ ;  /* 0x0000001d0b0b7210 */ /* 0x000fe20007ffe0ff */
[----:B------:R0:W5:Y:S03]  /*0680*/  LDG.E R19, desc[UR8][R8.64] ;  /* 0x0000000808137981 */ /* 0x000166000c1e1900 */
[----:B------:R-:W-:Y:S01]  /*0690*/  SHF.R.S32.HI R29, RZ, 0x1f, R27 ;  /* 0x0000001fff1d7819 */ /* 0x000fe2000001141b */
[----:B------:R1:W5:Y:S04]  /*06a0*/  LDG.E R18, desc[UR8][R16.64] ;  /* 0x0000000810127981 */ /* 0x000368000c1e1900 */
[-C--:B------:R-:W-:Y:S01]  /*06b0*/  IMAD R28, R29, R14.reuse, RZ ;  /* 0x0000000e1d1c7224 */ /* 0x080fe200078e02ff */
[----:B------:R-:W5:Y:S01]  /*06c0*/  LDG.E R12, desc[UR8][R10.64] ;  /* 0x000000080a0c7981 */ /* 0x000f62000c1e1900 */
[----:B0-----:R-:W-:-:S04]  /*06d0*/  IMAD.WIDE.U32 R8, R27, R14, UR6 ;  /* 0x000000061b087e25 */ /* 0x001fc8000f8e000e */
[----:B------:R-:W-:Y:S01]  /*06e0*/  IMAD R29, R27, R15, R28 ;  /* 0x0000000f1b1d7224 */ /* 0x000fe200078e021c */
[----:B------:R-:W-:-:S04]  /*06f0*/  IADD3 R27, PT, PT, R25, 0xc, RZ ;  /* 0x0000000c191b7810 */ /* 0x000fc80007ffe0ff */
[----:B------:R-:W-:Y:S02]  /*0700*/  IADD3 R9, PT, PT, R9, R29, RZ ;  /* 0x0000001d09097210 */ /* 0x000fe40007ffe0ff */
[----:B------:R-:W-:Y:S01]  /*0710*/  SHF.R.S32.HI R29, RZ, 0x1f, R27 ;  /* 0x0000001fff1d7819 */ /* 0x000fe2000001141b */
[-C--:B-1----:R-:W-:Y:S02]  /*0720*/  IMAD.WIDE.U32 R16, R27, R14.reuse, UR6 ;  /* 0x000000061b107e25 */ /* 0x082fe4000f8e000e */
[----:B------:R0:W5:Y:S02]  /*0730*/  LDG.E R11, desc[UR8][R8.64] ;  /* 0x00000008080b7981 */ /* 0x000164000c1e1900 */
[----:B------:R-:W-:-:S04]  /*0740*/  IMAD R28, R29, R14, RZ ;  /* 0x0000000e1d1c7224 */ /* 0x000fc800078e02ff */
[----:B------:R-:W-:Y:S01]  /*0750*/  IMAD R29, R27, R15, R28 ;  /* 0x0000000f1b1d7224 */ /* 0x000fe200078e021c */
[----:B------:R-:W-:-:S03]  /*0760*/  IADD3 R27, PT, PT, R25, 0xd, RZ ;  /* 0x0000000d191b7810 */ /* 0x000fc60007ffe0ff */
[----:B------:R-:W-:Y:S01]  /*0770*/  IMAD.IADD R17, R17, 0x1, R29 ;  /* 0x0000000111117824 */ /* 0x000fe200078e021d */
[----:B------:R-:W-:Y:S01]  /*0780*/  SHF.R.S32.HI R29, RZ, 0x1f, R27 ;  /* 0x0000001fff1d7819 */ /* 0x000fe2000001141b */
[----:B0-----:R-:W-:-:S03]  /*0790*/  IMAD.WIDE.U32 R8, R27, R14, UR6 ;  /* 0x000000061b087e25 */ /* 0x001fc6000f8e000e */
[----:B------:R0:W5:Y:S01]  /*07a0*/  LDG.E R10, desc[UR8][R16.64] ;  /* 0x00000008100a7981 */ /* 0x000162000c1e1900 */
[----:B------:R-:W-:-:S04]  /*07b0*/  IMAD R28, R29, R14, RZ ;  /* 0x0000000e1d1c7224 */ /* 0x000fc800078e02ff */
[----:B------:R-:W-:Y:S02]  /*07c0*/  IMAD R29, R27, R15, R28 ;  /* 0x0000000f1b1d7224 */ /* 0x000fe400078e021c */
[----:B------:R-:W-:-:S03]  /*07d0*/  VIADD R27, R25, 0xe ;  /* 0x0000000e191b7836 */ /* 0x000fc60000000000 */
[----:B------:R-:W-:Y:S02]  /*07e0*/  IADD3 R9, PT, PT, R9, R29, RZ ;  /* 0x0000001d09097210 */ /* 0x000fe40007ffe0ff */
[----:B------:R-:W-:Y:S02]  /*07f0*/  IADD3 R28, PT, PT, R3, UR4, RZ ;  /* 0x00000004031c7c10 */ /* 0x000fe4000fffe0ff */
[----:B------:R-:W-:Y:S02]  /*0800*/  SHF.R.S32.HI R29, RZ, 0x1f, R27 ;  /* 0x0000001fff1d7819 */ /* 0x000fe4000001141b */
[----:B------:R1:W5:Y:S01]  /*0810*/  LDG.E R9, desc[UR8][R8.64] ;  /* 0x0000000808097981 */ /* 0x000362000c1e1900 */
[----:B------:R-:W-:Y:S02]  /*0820*/  VIADD R25, R25, 0xf ;  /* 0x0000000f19197836 */ /* 0x000fe40000000000 */
[----:B0-----:R-:W-:Y:S01]  /*0830*/  IMAD.WIDE.U32 R16, R27, R14, UR6 ;  /* 0x000000061b107e25 */ /* 0x001fe2000f8e000e */
[----:B-1----:R-:W-:-:S03]  /*0840*/  LEA R8, R28, UR5, 0x2 ;  /* 0x000000051c087c11 */ /* 0x002fc6000f8e10ff */
[----:B------:R-:W-:-:S04]  /*0850*/  IMAD R28, R29, R14, RZ ;  /* 0x0000000e1d1c7224 */ /* 0x000fc800078e02ff */
[----:B------:R-:W-:Y:S01]  /*0860*/  IMAD R29, R27, R15, R28 ;  /* 0x0000000f1b1d7224 */ /* 0x000fe200078e021c */
[----:B------:R-:W-:-:S04]  /*0870*/  SHF.R.S32.HI R27, RZ, 0x1f, R25 ;  /* 0x0000001fff1b7819 */ /* 0x000fc80000011419 */
[----:B------:R-:W-:Y:S01]  /*0880*/  IADD3 R17, PT, PT, R17, R29, RZ ;  /* 0x0000001d11117210 */ /* 0x000fe20007ffe0ff */
[----:B------:R-:W-:-:S04]  /*0890*/  IMAD R28, R27, R14, RZ ;  /* 0x0000000e1b1c7224 */ /* 0x000fc800078e02ff */
[----:B------:R0:W5:Y:S01]  /*08a0*/  LDG.E R27, desc[UR8][R16.64] ;  /* 0x00000008101b7981 */ /* 0x000162000c1e1900 */
[C---:B------:R-:W-:Y:S02]  /*08b0*/  IMAD R29, R25.reuse, R15, R28 ;  /* 0x0000000f191d7224 */ /* 0x040fe400078e021c */
[----:B0-----:R-:W-:-:S05]  /*08c0*/  IMAD.WIDE.U32 R16, R25, R14, UR6 ;  /* 0x0000000619107e25 */ /* 0x001fca000f8e000e */
[----:B------:R-:W-:-:S05]  /*08d0*/  IADD3 R17, PT, PT, R17, R29, RZ ;  /* 0x0000001d11117210 */ /* 0x000fca0007ffe0ff */
[----:B------:R-:W5:Y:S01]  /*08e0*/  LDG.E R25, desc[UR8][R16.64] ;  /* 0x0000000810197981 */ /* 0x000f62000c1e1900 */
[----:B------:R-:W-:-:S06]  /*08f0*/  UIADD3 UR4, UPT, UPT, UR4, 0x10, URZ ;  /* 0x0000001004047890 */ /* 0x000fcc000fffe0ff */
[----:B------:R-:W-:Y:S01]  /*0900*/  ISETP.NE.AND P0, PT, R6, UR4, PT ;  /* 0x0000000406007c0c */ /* 0x000fe2000bf05270 */
[----:B--2---:R0:W-:Y:S04]  /*0910*/  STS [R8], R26 ;  /* 0x0000001a08007388 */ /* 0x0041e80000000800 */
[----:B---3--:R0:W-:Y:S04]  /*0920*/  STS [R8+0x4], R7 ;  /* 0x0000040708007388 */ /* 0x0081e80000000800 */
[----:B----4-:R0:W-:Y:S04]  /*0930*/  STS [R8+0x8], R24 ;  /* 0x0000081808007388 */ /* 0x0101e80000000800 */
[----:B-----5:R0:W-:Y:S04]  /*0940*/  STS [R8+0xc], R23 ;  /* 0x00000c1708007388 */ /* 0x0201e80000000800 */
[----:B------:R0:W-:Y:S04]  /*0950*/  STS [R8+0x10], R22 ;  /* 0x0000101608007388 */ /* 0x0001e80000000800 */
        /* <DEDUP_REMOVED lines=10> */
[----:B------:R0:W-:Y:S01]  /*0a00*/  STS [R8+0x3c], R25 ;  /* 0x00003c1908007388 */ /* 0x0001e20000000800 */
[----:B------:R-:W-:Y:S05]  /*0a10*/  @P0 BRA `(.L_x_2) ;  /* 0xfffffff400ec0947 */ /* 0x000fea000383ffff */
.L_x_1:
[----:B------:R-:W-:Y:S05]  /*0a20*/  @!P1 BRA `(.L_x_0) ;  /* 0x00000008002c9947 */ /* 0x000fea0003800000 */
[----:B------:R-:W-:Y:S02]  /*0a30*/  ISETP.GE.U32.AND P0, PT, R4, 0x8, PT ;  /* 0x000000080400780c */ /* 0x000fe40003f06070 */
[----:B0-----:R-:W-:-:S04]  /*0a40*/  LOP3.LUT R7, R5, 0x7, RZ, 0xc0, !PT ;  /* 0x0000000705077812 */ /* 0x001fc800078ec0ff */
[----:B------:R-:W-:-:S07]  /*0a50*/  ISETP.NE.AND P1, PT, R7, RZ, PT ;  /* 0x000000ff0700720c */ /* 0x000fce0003f25270 */
[----:B------:R-:W-:Y:S06]  /*0a60*/  @!P0 BRA `(.L_x_3) ;  /* 0x00000004001c8947 */ /* 0x000fec0003800000 */
[----:B------:R-:W0:Y:S01]  /*0a70*/  LDC.64 R12, c[0x0][0x390] ;  /* 0x0000e400ff0c7b82 */ /* 0x000e220000000a00 */
[----:B------:R-:W-:-:S04]  /*0a80*/  IADD3 R14, PT, PT, R6, R2, RZ ;  /* 0x00000002060e7210 */ /* 0x000fc80007ffe0ff */
[----:B------:R-:W-:Y:S01]  /*0a90*/  SHF.R.S32.HI R11, RZ, 0x1f, R14 ;  /* 0x0000001fff0b7819 */ /* 0x000fe2000001140e */
[C---:B------:R-:W-:Y:S01]  /*0aa0*/  VIADD R10, R14.reuse, 0x1 ;  /* 0x000000010e0a7836 */ /* 0x040fe20000000000 */
[C---:B------:R-:W-:Y:S01]  /*0ab0*/  IADD3 R22, PT, PT, R14.reuse, 0x6, RZ ;  /* 0x000000060e167810 */ /* 0x040fe20007ffe0ff */
[C---:B------:R-:W-:Y:S01]  /*0ac0*/  VIADD R26, R14.reuse, 0x4 ;  /* 0x000000040e1a7836 */ /* 0x040fe20000000000 */
[C---:B------:R-:W-:Y:S01]  /*0ad0*/  IADD3 R18, PT, PT, R14.reuse, 0x2, RZ ;  /* 0x000000020e127810 */ /* 0x040fe20007ffe0ff */
[C---:B------:R-:W-:Y:S01]  /*0ae0*/  VIADD R23, R14.reuse, 0x7 ;  /* 0x000000070e177836 */ /* 0x040fe20000000000 */
[----:B------:R-:W-:Y:S02]  /*0af0*/  SHF.R.S32.HI R15, RZ, 0x1f, R22 ;  /* 0x0000001fff0f7819 */ /* 0x000fe40000011416 */
[C---:B------:R-:W-:Y:S02]  /*0b00*/  IADD3 R16, PT, PT, R14.reuse, 0x3, RZ ;  /* 0x000000030e107810 */ /* 0x040fe40007ffe0ff */
[----:B------:R-:W-:-:S02]  /*0b10*/  IADD3 R9, PT, PT, R14, 0x5, RZ ;  /* 0x000000050e097810 */ /* 0x000fc40007ffe0ff */
[----:B------:R-:W-:Y:S02]  /*0b20*/  SHF.R.S32.HI R17, RZ, 0x1f, R10 ;  /* 0x0000001fff117819 */ /* 0x000fe4000001140a */
[----:B------:R-:W-:Y:S02]  /*0b30*/  SHF.R.S32.HI R21, RZ, 0x1f, R18 ;  /* 0x0000001fff157819 */ /* 0x000fe40000011412 */
[----:B------:R-:W-:Y:S02]  /*0b40*/  SHF.R.S32.HI R25, RZ, 0x1f, R16 ;  /* 0x0000001fff197819 */ /* 0x000fe40000011410 */
[----:B------:R-:W-:Y:S01]  /*0b50*/  SHF.R.S32.HI R27, RZ, 0x1f, R26 ;  /* 0x0000001fff1b7819 */ /* 0x000fe2000001141a */
[-C--:B0-----:R-:W-:Y:S01]  /*0b60*/  IMAD R19, R11, R12.reuse, RZ ;  /* 0x0000000c0b137224 */ /* 0x081fe200078e02ff */
[----:B------:R-:W-:Y:S01]  /*0b70*/  SHF.R.S32.HI R29, RZ, 0x1f, R9 ;  /* 0x0000001fff1d7819 */ /* 0x000fe20000011409 */
[----:B------:R-:W-:Y:S01]  /*0b80*/  IMAD R8, R15, R12, RZ ;  /* 0x0000000c0f087224 */ /* 0x000fe200078e02ff */
[----:B------:R-:W-:Y:S01]  /*0b90*/  SHF.R.S32.HI R11, RZ, 0x1f, R23 ;  /* 0x0000001fff0b7819 */ /* 0x000fe20000011417 */
[----:B------:R-:W-:-:S02]  /*0ba0*/  IMAD R19, R14, R13, R19 ;  /* 0x0000000d0e137224 */ /* 0x000fc400078e0213 */
[-C--:B------:R-:W-:Y:S02]  /*0bb0*/  IMAD R17, R17, R12.reuse, RZ ;  /* 0x0000000c11117224 */ /* 0x080fe400078e02ff */
[----:B------:R-:W-:-:S04]  /*0bc0*/  IMAD.WIDE.U32 R14, R14, R12, UR6 ;  /* 0x000000060e0e7e25 */ /* 0x000fc8000f8e000c */
[-C--:B------:R-:W-:Y:S01]  /*0bd0*/  IMAD R24, R21, R12.reuse, RZ ;  /* 0x0000000c15187224 */ /* 0x080fe200078e02ff */
[----:B------:R-:W-:Y:S01]  /*0be0*/  IADD3 R15, PT, PT, R15, R19, RZ ;  /* 0x000000130f0f7210 */ /* 0x000fe20007ffe0ff */
[-C--:B------:R-:W-:Y:S02]  /*0bf0*/  IMAD R20, R25, R12.reuse, RZ ;  /* 0x0000000c19147224 */ /* 0x080fe400078e02ff */
[-C--:B------:R-:W-:Y:S02]  /*0c00*/  IMAD R4, R27, R12.reuse, RZ ;  /* 0x0000000c1b047224 */ /* 0x080fe400078e02ff */
[-C--:B------:R-:W-:Y:S01]  /*0c10*/  IMAD R21, R29, R12.reuse, RZ ;  /* 0x0000000c1d157224 */ /* 0x080fe200078e02ff */
[----:B------:R0:W2:Y:S01]  /*0c20*/  LDG.E R25, desc[UR8][R14.64] ;  /* 0x000000080e197981 */ /* 0x0000a2000c1e1900 */
[----:B------:R-:W-:Y:S02]  /*0c30*/  IMAD R28, R11, R12, RZ ;  /* 0x0000000c0b1c7224 */ /* 0x000fe400078e02ff */
[----:B------:R-:W-:-:S02]  /*0c40*/  IMAD R17, R10, R13, R17 ;  /* 0x0000000d0a117224 */ /* 0x000fc400078e0211 */
[----:B------:R-:W-:-:S04]  /*0c50*/  IMAD.WIDE.U32 R10, R10, R12, UR6 ;  /* 0x000000060a0a7e25 */ /* 0x000fc8000f8e000c */
[----:B------:R-:W-:Y:S01]  /*0c60*/  IMAD R24, R18, R13, R24 ;  /* 0x0000000d12187224 */ /* 0x000fe200078e0218 */
[----:B------:R-:W-:Y:S01]  /*0c70*/  IADD3 R11, PT, PT, R11, R17, RZ ;  /* 0x000000110b0b7210 */ /* 0x000fe20007ffe0ff */
[-C--:B------:R-:W-:Y:S02]  /*0c80*/  IMAD R20, R16, R13.reuse, R20 ;  /* 0x0000000d10147224 */ /* 0x080fe400078e0214 */
[-C--:B------:R-:W-:Y:S02]  /*0c90*/  IMAD R4, R26, R13.reuse, R4 ;  /* 0x0000000d1a047224 */ /* 0x080fe400078e0204 */
[-C--:B------:R-:W-:Y:S01]  /*0ca0*/  IMAD R21, R9, R13.reuse, R21 ;  /* 0x0000000d09157224 */ /* 0x080fe200078e0215 */
[----:B------:R-:W3:Y:S01]  /*0cb0*/  LDG.E R11, desc[UR8][R10.64] ;  /* 0x000000080a0b7981 */ /* 0x000ee2000c1e1900 */
[-C--:B------:R-:W-:Y:S02]  /*0cc0*/  IMAD R8, R22, R13.reuse, R8 ;  /* 0x0000000d16087224 */ /* 0x080fe400078e0208 */
[----:B------:R-:W-:-:S02]  /*0cd0*/  IMAD R13, R23, R13, R28 ;  /* 0x0000000d170d7224 */ /* 0x000fc400078e021c */
[----:B------:R-:W-:-:S04]  /*0ce0*/  IMAD.WIDE.U32 R28, R22, R12, UR6 ;  /* 0x00000006161c7e25 */ /* 0x000fc8000f8e000c */
[----:B------:R-:W-:-:S04]  /*0cf0*/  IMAD.WIDE.U32 R16, R16, R12, UR6 ;  /* 0x0000000610107e25 */ /* 0x000fc8000f8e000c */
[----:B0-----:R-:W-:-:S04]  /*0d00*/  IMAD.WIDE.U32 R14, R26, R12, UR6 ;  /* 0x000000061a0e7e25 */ /* 0x001fc8000f8e000c */
[----:B------:R-:W-:-:S04]  /*0d10*/  IMAD.WIDE.U32 R22, R23, R12, UR6 ;  /* 0x0000000617167e25 */ /* 0x000fc8000f8e000c */
[----:B------:R-:W-:-:S04]  /*0d20*/  IMAD.WIDE.U32 R18, R18, R12, UR6 ;  /* 0x0000000612127e25 */ /* 0x000fc8000f8e000c */
[----:B------:R-:W-:Y:S01]  /*0d30*/  IMAD.WIDE.U32 R26, R9, R12, UR6 ;  /* 0x00000006091a7e25 */ /* 0x000fe2000f8e000c */
[----:B------:R-:W-:Y:S02]  /*0d40*/  IADD3 R17, PT, PT, R17, R20, RZ ;  /* 0x0000001411117210 */ /* 0x000fe40007ffe0ff */
[----:B------:R-:W-:Y:S01]  /*0d50*/  IADD3 R15, PT, PT, R15, R4, RZ ;  /* 0x000000040f0f7210 */ /* 0x000fe20007ffe0ff */
[----:B------:R-:W-:Y:S01]  /*0d60*/  IMAD.IADD R19, R19, 0x1, R24 ;  /* 0x0000000113137824 */ /* 0x000fe200078e0218 */
[----:B------:R-:W-:Y:S01]  /*0d70*/  IADD3 R29, PT, PT, R29, R8, RZ ;  /* 0x000000081d1d7210 */ /* 0x000fe20007ffe0ff */
[----:B------:R-:W-:Y:S01]  /*0d80*/  IMAD.IADD R27, R27, 0x1, R21 ;  /* 0x000000011b1b7824 */ /* 0x000fe200078e0215 */
[----:B------:R-:W-:Y:S01]  /*0d90*/  IADD3 R23, PT, PT, R23, R13, RZ ;  /* 0x0000000d17177210 */ /* 0x000fe20007ffe0ff */
[----:B------:R-:W4:Y:S04]  /*0da0*/  LDG.E R17, desc[UR8][R16.64] ;  /* 0x0000000810117981 */ /* 0x000f28000c1e1900 */
[----:B------:R-:W5:Y:S04]  /*0db0*/  LDG.E R19, desc[UR8][R18.64] ;  /* 0x0000000812137981 */ /* 0x000f68000c1e1900 */
[----:B------:R-:W5:Y:S04]  /*0dc0*/  LDG.E R15, desc[UR8][R14.64] ;  /* 0x000000080e0f7981 */ /* 0x000f68000c1e1900 */
[----:B------:R-:W5:Y:S04]  /*0dd0*/  LDG.E R27, desc[UR8][R26.64] ;  /* 0x000000081a1b7981 */ /* 0x000f68000c1e1900 */
[----:B------:R-:W5:Y:S04]  /*0de0*/  LDG.E R29, desc[UR8][R28.64] ;  /* 0x000000081c1d7981 */ /* 0x000f68000c1e1900 */
[----:B------:R-:W5:Y:S01]  /*0df0*/  LDG.E R23, desc[UR8][R22.64] ;  /* 0x0000000816177981 */ /* 0x000f62000c1e1900 */
[----:B------:R-:W0:Y:S01]  /*0e00*/  S2UR UR5, SR_CgaCtaId ;  /* 0x00000000000579c3 */ /* 0x000e220000008800 */
[----:B------:R-:W-:Y:S01]  /*0e10*/  UMOV UR4, 0x400 ;  /* 0x0000040000047882 */ /* 0x000fe20000000000 */
[----:B------:R-:W-:Y:S01]  /*0e20*/  IMAD.IADD R4, R3, 0x1, R6 ;  /* 0x0000000103047824 */ /* 0x000fe200078e0206 */
[----:B0-----:R-:W-:-:S06]  /*0e30*/  ULEA UR4, UR5, UR4, 0x18 ;  /* 0x0000000405047291 */ /* 0x001fcc000f8ec0ff */
[----:B------:R-:W-:Y:S02]  /*0e40*/  LEA R4, R4, UR4, 0x2 ;  /* 0x0000000404047c11 */ /* 0x000fe4000f8e10ff */
[----:B------:R-:W-:-:S03]  /*0e50*/  IADD3 R6, PT, PT, R6, 0x8, RZ ;  /* 0x0000000806067810 */ /* 0x000fc60007ffe0ff */
[----:B--2---:R0:W-:Y:S04]  /*0e60*/  STS [R4], R25 ;  /* 0x0000001904007388 */ /* 0x0041e80000000800 */
[----:B---3--:R0:W-:Y:S04]  /*0e70*/  STS [R4+0x4], R11 ;  /* 0x0000040b04007388 */ /* 0x0081e80000000800 */
[----:B----4-:R0:W-:Y:S04]  /*0e80*/  STS [R4+0xc], R17 ;  /* 0x00000c1104007388 */ /* 0x0101e80000000800 */
[----:B-----5:R0:W-:Y:S04]  /*0e90*/  STS [R4+0x8], R19 ;  /* 0x0000081304007388 */ /* 0x0201e80000000800 */
[----:B------:R0:W-:Y:S04]  /*0ea0*/  STS [R4+0x10], R15 ;  /* 0x0000100f04007388 */ /* 0x0001e80000000800 */
[----:B------:R0:W-:Y:S04]  /*0eb0*/  STS [R4+0x14], R27 ;  /* 0x0000141b04007388 */ /* 0x0001e80000000800 */
[----:B------:R0:W-:Y:S04]  /*0ec0*/  STS [R4+0x18], R29 ;  /* 0x0000181d04007388 */ /* 0x0001e80000000800 */
[----:B------:R0:W-:Y:S02]  /*0ed0*/  STS [R4+0x1c], R23 ;  /* 0x00001c1704007388 */ /* 0x0001e40000000800 */
.L_x_3:
[----:B------:R-:W-:Y:S05]  /*0ee0*/  @!P1 BRA `(.L_x_0) ;  /* 0x0000000000fc9947 */ /* 0x000fea0003800000 */
[----:B------:R-:W-:Y:S02]  /*0ef0*/  ISETP.GE.U32.AND P0, PT, R7, 0x4, PT ;  /* 0x000000040700780c */ /* 0x000fe40003f06070 */
[----:B------:R-:W-:-:S04]  /*0f00*/  LOP3.LUT R16, R5, 0x3, RZ, 0xc0, !PT ;  /* 0x0000000305107812 */ /* 0x000fc800078ec0ff */
[----:B------:R-:W-:-:S07]  /*0f10*/  ISETP.NE.AND P1, PT, R16, RZ, PT ;  /* 0x000000ff1000720c */ /* 0x000fce0003f25270 */
[----:B------:R-:W-:Y:S06]  /*0f20*/  @!P0 BRA `(.L_x_4) ;  /* 0x00000000009c8947 */ /* 0x000fec0003800000 */
[----:B0-----:R-:W0:Y:S01]  /*0f30*/  LDC.64 R10, c[0x0][0x390] ;  /* 0x0000e400ff0a7b82 */ /* 0x001e220000000a00 */
[----:B------:R-:W-:-:S04]  /*0f40*/  IADD3 R14, PT, PT, R6, R2, RZ ;  /* 0x00000002060e7210 */ /* 0x000fc80007ffe0ff */
[C---:B------:R-:W-:Y:S01]  /*0f50*/  IADD3 R8, PT, PT, R14.reuse, 0x2, RZ ;  /* 0x000000020e087810 */ /* 0x040fe20007ffe0ff */
[C---:B------:R-:W-:Y:S01]  /*0f60*/  VIADD R12, R14.reuse, 0x1 ;  /* 0x000000010e0c7836 */ /* 0x040fe20000000000 */
[----:B------:R-:W-:Y:S02]  /*0f70*/  IADD3 R4, PT, PT, R14, 0x3, RZ ;  /* 0x000000030e047810 */ /* 0x000fe40007ffe0ff */
[----:B------:R-:W-:Y:S02]  /*0f80*/  SHF.R.S32.HI R7, RZ, 0x1f, R14 ;  /* 0x0000001fff077819 */ /* 0x000fe4000001140e */
[----:B------:R-:W-:Y:S02]  /*0f90*/  SHF.R.S32.HI R9, RZ, 0x1f, R12 ;  /* 0x0000001fff097819 */ /* 0x000fe4000001140c */
[----:B------:R-:W-:Y:S02]  /*0fa0*/  SHF.R.S32.HI R13, RZ, 0x1f, R8 ;  /* 0x0000001fff0d7819 */ /* 0x000fe40000011408 */
[----:B------:R-:W-:Y:S01]  /*0fb0*/  SHF.R.S32.HI R15, RZ, 0x1f, R4 ;  /* 0x0000001fff0f7819 */ /* 0x000fe20000011404 */
[----:B0-----:R-:W-:-:S02]  /*0fc0*/  IMAD R7, R7, R10, RZ ;  /* 0x0000000a07077224 */ /* 0x001fc400078e02ff */
[-C--:B------:R-:W-:Y:S02]  /*0fd0*/  IMAD R9, R9, R10.reuse, RZ ;  /* 0x0000000a09097224 */ /* 0x080fe400078e02ff */
[-C--:B------:R-:W-:Y:S02]  /*0fe0*/  IMAD R13, R13, R10.reuse, RZ ;  /* 0x0000000a0d0d7224 */ /* 0x080fe400078e02ff */
[----:B------:R-:W-:Y:S02]  /*0ff0*/  IMAD R18, R15, R10, RZ ;  /* 0x0000000a0f127224 */ /* 0x000fe400078e02ff */
[-C--:B------:R-:W-:Y:S02]  /*1000*/  IMAD R7, R14, R11.reuse, R7 ;  /* 0x0000000b0e077224 */ /* 0x080fe400078e0207 */
[-C--:B------:R-:W-:Y:S02]  /*1010*/  IMAD R17, R12, R11.reuse, R9 ;  /* 0x0000000b0c117224 */ /* 0x080fe400078e0209 */
[----:B------:R-:W-:-:S02]  /*1020*/  IMAD R19, R8, R11, R13 ;  /* 0x0000000b08137224 */ /* 0x000fc400078e020d */
[----:B------:R-:W-:-:S04]  /*1030*/  IMAD.WIDE.U32 R14, R14, R10, UR6 ;  /* 0x000000060e0e7e25 */ /* 0x000fc8000f8e000a */
[----:B------:R-:W-:Y:S02]  /*1040*/  IMAD R21, R4, R11, R18 ;  /* 0x0000000b04157224 */ /* 0x000fe400078e0212 */
[----:B------:R-:W-:-:S04]  /*1050*/  IMAD.WIDE.U32 R12, R12, R10, UR6 ;  /* 0x000000060c0c7e25 */ /* 0x000fc8000f8e000a */
[----:B------:R-:W-:Y:S01]  /*1060*/  IMAD.WIDE.U32 R8, R8, R10, UR6 ;  /* 0x0000000608087e25 */ /* 0x000fe2000f8e000a */
[----:B------:R-:W-:-:S03]  /*1070*/  IADD3 R13, PT, PT, R13, R17, RZ ;  /* 0x000000110d0d7210 */ /* 0x000fc60007ffe0ff */
[----:B------:R-:W-:Y:S01]  /*1080*/  IMAD.WIDE.U32 R10, R4, R10, UR6 ;  /* 0x00000006040a7e25 */ /* 0x000fe2000f8e000a */
[----:B------:R-:W-:Y:S01]  /*1090*/  IADD3 R9, PT, PT, R9, R19, RZ ;  /* 0x0000001309097210 */ /* 0x000fe20007ffe0ff */
[----:B------:R-:W2:Y:S02]  /*10a0*/  LDG.E R12, desc[UR8][R12.64] ;  /* 0x000000080c0c7981 */ /* 0x000ea4000c1e1900 */
[----:B------:R-:W-:Y:S02]  /*10b0*/  IMAD.IADD R15, R15, 0x1, R7 ;  /* 0x000000010f0f7824 */ /* 0x000fe400078e0207 */
[----:B------:R-:W-:Y:S01]  /*10c0*/  IMAD.IADD R11, R11, 0x1, R21 ;  /* 0x000000010b0b7824 */ /* 0x000fe200078e0215 */
[----:B------:R-:W3:Y:S04]  /*10d0*/  LDG.E R8, desc[UR8][R8.64] ;  /* 0x0000000808087981 */ /* 0x000ee8000c1e1900 */
[----:B------:R-:W4:Y:S04]  /*10e0*/  LDG.E R14, desc[UR8][R14.64] ;  /* 0x000000080e0e7981 */ /* 0x000f28000c1e1900 */
[----:B------:R-:W5:Y:S01]  /*10f0*/  LDG.E R10, desc[UR8][R10.64] ;  /* 0x000000080a0a7981 */ /* 0x000f62000c1e1900 */
[----:B------:R-:W0:Y:S01]  /*1100*/  S2UR UR5, SR_CgaCtaId ;  /* 0x00000000000579c3 */ /* 0x000e220000008800 */
[----:B------:R-:W-:Y:S01]  /*1110*/  UMOV UR4, 0x400 ;  /* 0x0000040000047882 */ /* 0x000fe20000000000 */
[----:B------:R-:W-:Y:S01]  /*1120*/  IADD3 R4, PT, PT, R3, R6, RZ ;  /* 0x0000000603047210 */ /* 0x000fe20007ffe0ff */
[----:B0-----:R-:W-:-:S06]  /*1130*/  ULEA UR4, UR5, UR4, 0x18 ;  /* 0x0000000405047291 */ /* 0x001fcc000f8ec0ff */
[----:B------:R-:W-:Y:S02]  /*1140*/  LEA R7, R4, UR4, 0x2 ;  /* 0x0000000404077c11 */ /* 0x000fe4000f8e10ff */
[----:B------:R-:W-:-:S03]  /*1150*/  IADD3 R6, PT, PT, R6, 0x4, RZ ;  /* 0x0000000406067810 */ /* 0x000fc60007ffe0ff */
[----:B--2---:R1:W-:Y:S04]  /*1160*/  STS [R7+0x4], R12 ;  /* 0x0000040c07007388 */ /* 0x0043e80000000800 */
[----:B---3--:R1:W-:Y:S04]  /*1170*/  STS [R7+0x8], R8 ;  /* 0x0000080807007388 */ /* 0x0083e80000000800 */
[----:B----4-:R1:W-:Y:S04]  /*1180*/  STS [R7], R14 ;  /* 0x0000000e07007388 */ /* 0x0103e80000000800 */
[----:B-----5:R1:W-:Y:S02]  /*1190*/  STS [R7+0xc], R10 ;  /* 0x00000c0a07007388 */ /* 0x0203e40000000800 */
.L_x_4:
[----:B------:R-:W-:Y:S05]  /*11a0*/  @!P1 BRA `(.L_x_0) ;  /* 0x00000000004c9947 */ /* 0x000fea0003800000 */
[----:B------:R-:W2:Y:S01]  /*11b0*/  S2UR UR5, SR_CgaCtaId ;  /* 0x00000000000579c3 */ /* 0x000ea20000008800 */
[----:B------:R-:W-:-:S07]  /*11c0*/  UMOV UR4, 0x400 ;  /* 0x0000040000047882 */ /* 0x000fce0000000000 */
[----:B-1----:R-:W1:Y:S01]  /*11d0*/  LDC.64 R8, c[0x0][0x390] ;  /* 0x0000e400ff087b82 */ /* 0x002e620000000a00 */
[----:B--2---:R-:W-:-:S03]  /*11e0*/  ULEA UR5, UR5, UR4, 0x18 ;  /* 0x0000000405057291 */ /* 0x004fc6000f8ec0ff */
[----:B------:R-:W-:-:S09]  /*11f0*/  UMOV UR4, URZ ;  /* 0x000000ff00047c82 */ /* 0x000fd20008000000 */
.L_x_5:
[----:B0-----:R-:W-:-:S04]  /*1200*/  IMAD.IADD R4, R6, 0x1, R2 ;  /* 0x0000000106047824 */ /* 0x001fc800078e0202 */
[----:B-12---:R-:W-:Y:S01]  /*1210*/  IMAD.WIDE.U32 R10, R4, R8, UR6 ;  /* 0x00000006040a7e25 */ /* 0x006fe2000f8e0008 */
[----:B------:R-:W-:-:S05]  /*1220*/  SHF.R.S32.HI R7, RZ, 0x1f, R4 ;  /* 0x0000001fff077819 */ /* 0x000fca0000011404 */
[----:B------:R-:W-:-:S04]  /*1230*/  IMAD R7, R7, R8, RZ ;  /* 0x0000000807077224 */ /* 0x000fc800078e02ff */
[----:B------:R-:W-:-:S05]  /*1240*/  IMAD R7, R4, R9, R7 ;  /* 0x0000000904077224 */ /* 0x000fca00078e0207 */
[----:B------:R-:W-:-:S05]  /*1250*/  IADD3 R11, PT, PT, R11, R7, RZ ;  /* 0x000000070b0b7210 */ /* 0x000fca0007ffe0ff */
[----:B------:R-:W2:Y:S01]  /*1260*/  LDG.E R10, desc[UR8][R10.64] ;  /* 0x000000080a0a7981 */ /* 0x000ea2000c1e1900 */
[----:B------:R-:W-:Y:S01]  /*1270*/  IADD3 R4, PT, PT, R3, R6, RZ ;  /* 0x0000000603047210 */ /* 0x000fe20007ffe0ff */
[----:B------:R-:W-:Y:S01]  /*1280*/  UIADD3 UR4, UPT, UPT, UR4, 0x1, URZ ;  /* 0x0000000104047890 */ /* 0x000fe2000fffe0ff */
[----:B------:R-:W-:Y:S02]  /*1290*/  VIADD R6, R6, 0x1 ;  /* 0x0000000106067836 */ /* 0x000fe40000000000 */
[----:B------:R-:W-:-:S03]  /*12a0*/  LEA R7, R4, UR5, 0x2 ;  /* 0x0000000504077c11 */ /* 0x000fc6000f8e10ff */
[----:B------:R-:W-:Y:S02]  /*12b0*/  ISETP.NE.AND P0, PT, R16, UR4, PT ;  /* 0x0000000410007c0c */ /* 0x000fe4000bf05270 */
[----:B--2---:R2:W-:Y:S11]  /*12c0*/  STS [R7], R10 ;  /* 0x0000000a07007388 */ /* 0x0045f60000000800 */
[----:B------:R-:W-:Y:S05]  /*12d0*/  @P0 BRA `(.L_x_5) ;  /* 0xfffffffc00c80947 */ /* 0x000fea000383ffff */
.L_x_0:
[----:B------:R-:W3:Y:S01]  /*12e0*/  LDCU UR4, c[0x0][0x3a0] ;  /* 0x00007400ff0477ac */ /* 0x000ee20008000800 */
[----:B------:R-:W4:Y:S01]  /*12f0*/  LDCU.64 UR10, c[0x0][0x398] ;  /* 0x00007300ff0a77ac */ /* 0x000f220008000a00 */
[----:B---3--:R-:W-:-:S09]  /*1300*/  UISETP.GE.AND UP0, UPT, UR4, 0x2, UPT ;  /* 0x000000020400788c */ /* 0x008fd2000bf06270 */
[----:B----4-:R-:W-:Y:S05]  /*1310*/  BRA.U !UP0, `(.L_x_6) ;  /* 0x0000000108ec7547 */ /* 0x010fea000b800000 */
[----:B------:R-:W3:Y:S01]  /*1320*/  S2UR UR5, SR_CgaCtaId ;  /* 0x00000000000579c3 */ /* 0x000ee20000008800 */
[----:B------:R-:W2:Y:S01]  /*1330*/  LDCU UR6, c[0x0][0x3a8] ;  /* 0x00007500ff0677ac */ /* 0x000ea20008000800 */
[----:B01----:R-:W-:Y:S01]  /*1340*/  HFMA2 R8, -RZ, RZ, 0, 5.9604644775390625e-08 ;  /* 0x00000001ff087431 */ /* 0x003fe200000001ff */
[----:B------:R-:W-:Y:S01]  /*1350*/  BSSY.RECONVERGENT B0, `(.L_x_6) ;  /* 0x0000037000007945 */ /* 0x000fe20003800200 */
[----:B------:R-:W-:Y:S01]  /*1360*/  UMOV UR4, 0x400 ;  /* 0x0000040000047882 */ /* 0x000fe20000000000 */
[----:B--2---:R-:W-:Y:S01]  /*1370*/  IMAD R7, R5, UR6, RZ ;  /* 0x0000000605077c24 */ /* 0x004fe2000f8e02ff */
[----:B---3--:R-:W-:-:S06]  /*1380*/  ULEA UR4, UR5, UR4, 0x18 ;  /* 0x0000000405047291 */ /* 0x008fcc000f8ec0ff */
[----:B------:R-:W-:-:S07]  /*1390*/  LEA R6, R3, UR4, 0x2 ;  /* 0x0000000403067c11 */ /* 0x000fce000f8e10ff */
.L_x_10:
[----:B0-----:R-:W0:Y:S01]  /*13a0*/  LDCU UR5, c[0x0][0x3ac] ;  /* 0x00007580ff0577ac */ /* 0x001e220008000800 */
[----:B------:R-:W-:Y:S02]  /*13b0*/  IABS R14, R3 ;  /* 0x00000003000e7213 */ /* 0x000fe40000000000 */
[----:B------:R-:W-:Y:S02]  /*13c0*/  ISETP.GE.AND P2, PT, R3, RZ, PT ;  /* 0x000000ff0300720c */ /* 0x000fe40003f46270 */
[----:B0-----:R-:W-:-:S05]  /*13d0*/  MOV R5, UR5 ;  /* 0x0000000500057c02 */ /* 0x001fca0008000f00 */
[----:B------:R-:W-:-:S05]  /*13e0*/  IMAD R4, R8, R5, RZ ;  /* 0x0000000508047224 */ /* 0x000fca00078e02ff */
[-C--:B------:R-:W-:Y:S02]  /*13f0*/  IABS R12, R4.reuse ;  /* 0x00000004000c7213 */ /* 0x080fe40000000000 */
[----:B------:R-:W-:Y:S02]  /*1400*/  IABS R15, R4 ;  /* 0x00000004000f7213 */ /* 0x000fe40000000000 */
[----:B------:R-:W0:Y:S08]  /*1410*/  I2F.RP R9, R12 ;  /* 0x0000000c00097306 */ /* 0x000e300000209400 */
[----:B0-----:R-:W0:Y:S02]  /*1420*/  MUFU.RCP R9, R9 ;  /* 0x0000000900097308 */ /* 0x001e240000001000 */
[----:B0-----:R-:W-:-:S02]  /*1430*/  VIADD R10, R9, 0xffffffe ;  /* 0x0ffffffe090a7836 */ /* 0x001fc40000000000 */
[----:B------:R-:W-:-:S04]  /*1440*/  IMAD.MOV R9, RZ, RZ, -R15 ;  /* 0x000000ffff097224 */ /* 0x000fc800078e0a0f */
[----:B------:R0:W1:Y:S02]  /*1450*/  F2I.FTZ.U32.TRUNC.NTZ R11, R10 ;  /* 0x0000000a000b7305 */ /* 0x000064000021f000 */
[----:B0-----:R-:W-:Y:S02]  /*1460*/  MOV R10, RZ ;  /* 0x000000ff000a7202 */ /* 0x001fe40000000f00 */
[----:B-1----:R-:W-:-:S05]  /*1470*/  IADD3 R13, PT, PT, RZ, -R11, RZ ;  /* 0x8000000bff0d7210 */ /* 0x002fca0007ffe0ff */
[----:B------:R-:W-:-:S04]  /*1480*/  IMAD R13, R13, R12, RZ ;  /* 0x0000000c0d0d7224 */ /* 0x000fc800078e02ff */
[----:B------:R-:W-:-:S06]  /*1490*/  IMAD.HI.U32 R11, R11, R13, R10 ;  /* 0x0000000d0b0b7227 */ /* 0x000fcc00078e000a */
[----:B------:R-:W-:-:S04]  /*14a0*/  IMAD.HI.U32 R11, R11, R14, RZ ;  /* 0x0000000e0b0b7227 */ /* 0x000fc800078e00ff */
[----:B------:R-:W-:-:S05]  /*14b0*/  IMAD R11, R11, R9, R14 ;  /* 0x000000090b0b7224 */ /* 0x000fca00078e020e */
[----:B------:R-:W-:-:S13]  /*14c0*/  ISETP.GT.U32.AND P0, PT, R12, R11, PT ;  /* 0x0000000b0c00720c */ /* 0x000fda0003f04070 */
[----:B------:R-:W-:Y:S02]  /*14d0*/  @!P0 IADD3 R11, PT, PT, R11, -R12, RZ ;  /* 0x8000000c0b0b8210 */ /* 0x000fe40007ffe0ff */
[----:B------:R-:W-:Y:S02]  /*14e0*/  ISETP.NE.AND P0, PT, R4, RZ, PT ;  /* 0x000000ff0400720c */ /* 0x000fe40003f05270 */
[----:B------:R-:W-:-:S13]  /*14f0*/  ISETP.GT.U32.AND P1, PT, R12, R11, PT ;  /* 0x0000000b0c00720c */ /* 0x000fda0003f24070 */
[----:B------:R-:W-:-:S05]  /*1500*/  @!P1 IADD3 R11, PT, PT, R11, -R12, RZ ;  /* 0x8000000c0b0b9210 */ /* 0x000fca0007ffe0ff */
[----:B------:R-:W-:Y:S01]  /*1510*/  @!P2 IMAD.MOV R11, RZ, RZ, -R11 ;  /* 0x000000ffff0ba224 */ /* 0x000fe200078e0a0b */
[----:B------:R-:W-:-:S04]  /*1520*/  @!P0 LOP3.LUT R11, RZ, R4, RZ, 0x33, !PT ;  /* 0x00000004ff0b8212 */ /* 0x000fc800078e33ff */
[----:B------:R-:W-:-:S13]  /*1530*/  ISETP.NE.AND P0, PT, R11, RZ, PT ;  /* 0x000000ff0b00720c */ /* 0x000fda0003f05270 */
[----:B------:R-:W-:Y:S05]  /*1540*/  @P0 BRA `(.L_x_7) ;  /* 0x00000000005c0947 */ /* 0x000fea0003800000 */
[----:B------:R-:W0:Y:S01]  /*1550*/  LDC R15, c[0x0][0x3a0] ;  /* 0x0000e800ff0f7b82 */ /* 0x000e220000000800 */
[----:B------:R-:W-:-:S04]  /*1560*/  IADD3 R10, PT, PT, R3, R8, RZ ;  /* 0x00000008030a7210 */ /* 0x000fc80007ffe0ff */
[----:B------:R-:W-:-:S04]  /*1570*/  ISETP.GE.AND P0, PT, R10, R7, PT ;  /* 0x000000070a00720c */ /* 0x000fc80003f06270 */
[----:B------:R-:W-:-:S04]  /*1580*/  ISETP.GE.OR P0, PT, R8, R4, P0 ;  /* 0x000000040800720c */ /* 0x000fc80000706670 */
[----:B0-----:R-:W-:-:S13]  /*1590*/  ISETP.GE.OR P0, PT, R10, R15, P0 ;  /* 0x0000000f0a00720c */ /* 0x001fda0000706670 */
[----:B------:R-:W-:Y:S05]  /*15a0*/  @P0 BRA `(.L_x_8) ;  /* 0x0000000000300947 */ /* 0x000fea0003800000 */
[----:B------:R0:W1:Y:S01]  /*15b0*/  LDS R9, [R6] ;  /* 0x0000000006097984 */ /* 0x0000620000000800 */
[----:B------:R-:W-:Y:S02]  /*15c0*/  IADD3 R12, PT, PT, R0, R8, RZ ;  /* 0x00000008000c7210 */ /* 0x000fe40007ffe0ff */
[----:B------:R-:W-:-:S03]  /*15d0*/  LEA R11, R10, UR4, 0x2 ;  /* 0x000000040a0b7c11 */ /* 0x000fc6000f8e10ff */
[----:B------:R-:W-:-:S05]  /*15e0*/  IMAD R12, R12, R5, RZ ;  /* 0x000000050c0c7224 */ /* 0x000fca00078e02ff */
[----:B0-----:R-:W-:-:S07]  /*15f0*/  VIMNMX3 R13, R12, R7, R15, PT ;  /* 0x000000070c0d720f */ /* 0x001fce000380010f */
.L_x_9:
[----:B0-----:R0:W1:Y:S01]  /*1600*/  LDS R12, [R11] ;  /* 0x000000000b0c7984 */ /* 0x0010620000000800 */
[----:B------:R-:W-:-:S05]  /*1610*/  IMAD.IADD R10, R10, 0x1, R8 ;  /* 0x000000010a0a7824 */ /* 0x000fca00078e0208 */
[----:B------:R-:W-:Y:S02]  /*1620*/  ISETP.GE.AND P0, PT, R10, R13, PT ;  /* 0x0000000d0a00720c */ /* 0x000fe40003f06270 */
[----:B0-----:R-:W-:Y:S01]  /*1630*/  LEA R11, R8, R11, 0x2 ;  /* 0x0000000b080b7211 */ /* 0x001fe200078e10ff */
[----:B-1----:R-:W-:-:S05]  /*1640*/  FADD R9, R12, R9 ;  /* 0x000000090c097221 */ /* 0x002fca0000000000 */
[----:B------:R0:W-:Y:S05]  /*1650*/  STS [R6], R9 ;  /* 0x0000000906007388 */ /* 0x0001ea0000000800 */
[----:B------:R-:W-:Y:S05]  /*1660*/  @!P0 BRA `(.L_x_9) ;  /* 0xfffffffc00e48947 */ /* 0x000fea000383ffff */
.L_x_8:
[----:B------:R-:W-:Y:S01]  /*1670*/  ISETP.GE.AND P0, PT, R4, R15, PT ;  /* 0x0000000f0400720c */ /* 0x000fe20003f06270 */
[----:B------:R-:W-:Y:S05]  /*1680*/  WARPSYNC.ALL ;  /* 0x0000000000007948 */ /* 0x000fea0003800000 */
[----:B------:R-:W-:Y:S01]  /*1690*/  BAR.SYNC.DEFER_BLOCKING 0x0 ;  /* 0x0000000000007b1d */ /* 0x000fe20000010000 */
[----:B------:R-:W-:-:S06]  /*16a0*/  MOV R8, R4 ;  /* 0x0000000400087202 */ /* 0x000fcc0000000f00 */
[----:B------:R-:W-:Y:S05]  /*16b0*/  @!P0 BRA `(.L_x_10) ;  /* 0xfffffffc00388947 */ /* 0x000fea000383ffff */
.L_x_7:
[----:B------:R-:W-:Y:S05]  /*16c0*/  BSYNC.RECONVERGENT B0 ;  /* 0x0000000000007941 */ /* 0x000fea0003800200 */
.L_x_6:
[----:B------:R-:W-:-:S13]  /*16d0*/  ISETP.GE.AND P0, PT, R5, 0x1, PT ;  /* 0x000000010500780c */ /* 0x000fda0003f06270 */
[----:B------:R-:W-:Y:S05]  /*16e0*/  @!P0 EXIT ;  /* 0x000000000000894d */ /* 0x000fea0003800000 */
[----:B------:R-:W-:Y:S01]  /*16f0*/  ISETP.GE.U32.AND P0, PT, R5, 0x8, PT ;  /* 0x000000080500780c */ /* 0x000fe20003f06070 */
[----:B------:R-:W-:Y:S01]  /*1700*/  BSSY.RECONVERGENT B0, `(.L_x_11) ;  /* 0x000005b000007945 */ /* 0x000fe20003800200 */
[----:B------:R-:W-:-:S11]  /*1710*/  IMAD.MOV.U32 R0, RZ, RZ, RZ ;  /* 0x000000ffff007224 */ /* 0x000fd600078e00ff */
[----:B------:R-:W-:Y:S05]  /*1720*/  @!P0 BRA `(.L_x_12) ;  /* 0x0000000400608947 */ /* 0x000fea0003800000 */
[----:B------:R-:W3:Y:S01]  /*1730*/  S2UR UR6, SR_CgaCtaId ;  /* 0x00000000000679c3 */ /* 0x000ee20000008800 */
[----:B012---:R-:W0:Y:S01]  /*1740*/  S2R R7, SR_CTAID.X ;  /* 0x0000000000077919 */ /* 0x007e220000002500 */
[----:B------:R-:W-:Y:S01]  /*1750*/  UMOV UR5, 0x400 ;  /* 0x0000040000057882 */ /* 0x000fe20000000000 */
[----:B------:R-:W-:Y:S01]  /*1760*/  LOP3.LUT R0, R5, 0x7ffffff8, RZ, 0xc0, !PT ;  /* 0x7ffffff805007812 */ /* 0x000fe200078ec0ff */
[----:B------:R-:W-:Y:S01]  /*1770*/  BSSY.RECONVERGENT B1, `(.L_x_12) ;  /* 0x0000053000017945 */ /* 0x000fe20003800200 */
[C---:B------:R-:W-:Y:S01]  /*1780*/  IADD3 R18, PT, PT, R2.reuse, 0x7, RZ ;  /* 0x0000000702127810 */ /* 0x040fe20007ffe0ff */
[----:B------:R-:W-:Y:S01]  /*1790*/  IMAD.MOV.U32 R11, RZ, RZ, R2 ;  /* 0x000000ffff0b7224 */ /* 0x000fe200078e0002 */
[C---:B------:R-:W-:Y:S01]  /*17a0*/  IADD3 R4, PT, PT, R2.reuse, 0x6, RZ ;  /* 0x0000000602047810 */ /* 0x040fe20007ffe0ff */
[----:B------:R-:W0:Y:S01]  /*17b0*/  LDC.64 R12, c[0x0][0x388] ;  /* 0x0000e200ff0c7b82 */ /* 0x000e220000000a00 */
[C---:B------:R-:W-:Y:S02]  /*17c0*/  IADD3 R6, PT, PT, R2.reuse, 0x5, RZ ;  /* 0x0000000502067810 */ /* 0x040fe40007ffe0ff */
[----:B------:R-:W-:-:S02]  /*17d0*/  IADD3 R8, PT, PT, R2, 0x3, RZ ;  /* 0x0000000302087810 */ /* 0x000fc40007ffe0ff */
[C---:B------:R-:W-:Y:S02]  /*17e0*/  IADD3 R9, PT, PT, R2.reuse, 0x2, RZ ;  /* 0x0000000202097810 */ /* 0x040fe40007ffe0ff */
[----:B------:R-:W-:Y:S02]  /*17f0*/  IADD3 R10, PT, PT, R2, 0x1, RZ ;  /* 0x00000001020a7810 */ /* 0x000fe40007ffe0ff */
[----:B------:R-:W-:Y:S01]  /*1800*/  IADD3 R20, PT, PT, -R0, RZ, RZ ;  /* 0x000000ff00147210 */ /* 0x000fe20007ffe1ff */
[----:B---3--:R-:W-:-:S06]  /*1810*/  ULEA UR5, UR6, UR5, 0x18 ;  /* 0x0000000506057291 */ /* 0x008fcc000f8ec0ff */
[----:B------:R-:W-:Y:S01]  /*1820*/  LEA R19, R3, UR5, 0x2 ;  /* 0x0000000503137c11 */ /* 0x000fe2000f8e10ff */
[----:B0-----:R-:W-:-:S03]  /*1830*/  IMAD.WIDE.U32 R12, R7, 0x4, R12 ;  /* 0x00000004070c7825 */ /* 0x001fc600078e000c */
[----:B------:R-:W-:Y:S01]  /*1840*/  IADD3 R19, PT, PT, R19, 0x10, RZ ;  /* 0x0000001013137810 */ /* 0x000fe20007ffe0ff */
[----:B------:R-:W-:-:S07]  /*1850*/  VIADD R7, R2, 0x4 ;  /* 0x0000000402077836 */ /* 0x000fce0000000000 */
.L_x_13:
[----:B0-----:R-:W0:Y:S01]  /*1860*/  LDS R23, [R19+-0x10] ;  /* 0xfffff00013177984 */ /* 0x001e220000000800 */
[----:B------:R-:W-:Y:S01]  /*1870*/  SHF.R.S32.HI R14, RZ, 0x1f, R11 ;  /* 0x0000001fff0e7819 */ /* 0x000fe2000001140b */
[C---:B------:R-:W-:Y:S01]  /*1880*/  IMAD.WIDE.U32 R16, R11.reuse, UR10, R12 ;  /* 0x0000000a0b107c25 */ /* 0x040fe2000f8e000c */
[----:B------:R-:W-:Y:S01]  /*1890*/  SHF.R.S32.HI R24, RZ, 0x1f, R9 ;  /* 0x0000001fff187819 */ /* 0x000fe20000011409 */
[----:B------:R-:W1:Y:S01]  /*18a0*/  LDS R25, [R19+-0xc] ;  /* 0xfffff40013197984 */ /* 0x000e620000000800 */
[----:B------:R-:W-:Y:S01]  /*18b0*/  SHF.R.S32.HI R26, RZ, 0x1f, R8 ;  /* 0x0000001fff1a7819 */ /* 0x000fe20000011408 */
[----:B------:R-:W-:Y:S01]  /*18c0*/  IMAD R14, R14, UR10, RZ ;  /* 0x0000000a0e0e7c24 */ /* 0x000fe2000f8e02ff */
[----:B------:R-:W-:Y:S01]  /*18d0*/  IADD3 R20, PT, PT, R20, 0x8, RZ ;  /* 0x0000000814147810 */ /* 0x000fe20007ffe0ff */
[----:B------:R-:W2:Y:S01]  /*18e0*/  LDS R22, [R19+-0x8] ;  /* 0xfffff80013167984 */ /* 0x000ea20000000800 */
[----:B------:R-:W-:Y:S02]  /*18f0*/  IMAD R24, R24, UR10, RZ ;  /* 0x0000000a18187c24 */ /* 0x000fe4000f8e02ff */
[----:B------:R-:W-:Y:S01]  /*1900*/  IMAD R15, R11, UR11, R14 ;  /* 0x0000000b0b0f7c24 */ /* 0x000fe2000f8e020e */
[----:B------:R-:W3:Y:S01]  /*1910*/  LDS R21, [R19+-0x4] ;  /* 0xfffffc0013157984 */ /* 0x000ee20000000800 */
[----:B------:R-:W-:-:S02]  /*1920*/  SHF.R.S32.HI R14, RZ, 0x1f, R10 ;  /* 0x0000001fff0e7819 */ /* 0x000fc4000001140a */
[----:B------:R-:W-:Y:S02]  /*1930*/  ISETP.NE.AND P0, PT, R20, RZ, PT ;  /* 0x000000ff1400720c */ /* 0x000fe40003f05270 */
[----:B------:R-:W-:Y:S01]  /*1940*/  IADD3 R17, PT, PT, R17, R15, RZ ;  /* 0x0000000f11117210 */ /* 0x000fe20007ffe0ff */
[----:B------:R-:W-:Y:S01]  /*1950*/  IMAD R15, R14, UR10, RZ ;  /* 0x0000000a0e0f7c24 */ /* 0x000fe2000f8e02ff */
[----:B------:R-:W-:-:S03]  /*1960*/  IADD3 R11, PT, PT, R11, 0x8, RZ ;  /* 0x000000080b0b7810 */ /* 0x000fc60007ffe0ff */
[C---:B------:R-:W-:Y:S02]  /*1970*/  IMAD R27, R10.reuse, UR11, R15 ;  /* 0x0000000b0a1b7c24 */ /* 0x040fe4000f8e020f */
[----:B------:R-:W-:-:S04]  /*1980*/  IMAD.WIDE.U32 R14, R10, UR10, R12 ;  /* 0x0000000a0a0e7c25 */ /* 0x000fc8000f8e000c */
[----:B------:R-:W-:Y:S02]  /*1990*/  IMAD.IADD R15, R15, 0x1, R27 ;  /* 0x000000010f0f7824 */ /* 0x000fe400078e021b */
[----:B------:R-:W-:Y:S02]  /*19a0*/  IMAD R27, R9, UR11, R24 ;  /* 0x0000000b091b7c24 */ /* 0x000fe4000f8e0218 */
[----:B------:R-:W4:Y:S01]  /*19b0*/  LDS R24, [R19] ;  /* 0x0000000013187984 */ /* 0x000f220000000800 */
[----:B------:R-:W-:-:S03]  /*19c0*/  VIADD R10, R10, 0x8 ;  /* 0x000000080a0a7836 */ /* 0x000fc60000000000 */
[----:B0-----:R0:W-:Y:S04]  /*19d0*/  STG.E desc[UR8][R16.64], R23 ;  /* 0x0000001710007986 */ /* 0x0011e8000c101908 */
[----:B-1----:R1:W-:Y:S04]  /*19e0*/  STG.E desc[UR8][R14.64], R25 ;  /* 0x000000190e007986 */ /* 0x0023e8000c101908 */
[----:B------:R-:W5:Y:S01]  /*19f0*/  LDS R23, [R19+0x4] ;  /* 0x0000040013177984 */ /* 0x000f620000000800 */
[C---:B0-----:R-:W-:Y:S01]  /*1a00*/  IMAD.WIDE.U32 R16, R9.reuse, UR10, R12 ;  /* 0x0000000a09107c25 */ /* 0x041fe2000f8e000c */
[----:B------:R-:W-:-:S03]  /*1a10*/  IADD3 R9, PT, PT, R9, 0x8, RZ ;  /* 0x0000000809097810 */ /* 0x000fc60007ffe0ff */
[----:B-1----:R-:W-:Y:S01]  /*1a20*/  IMAD.WIDE.U32 R14, R8, UR10, R12 ;  /* 0x0000000a080e7c25 */ /* 0x002fe2000f8e000c */
[----:B------:R-:W-:Y:S02]  /*1a30*/  IADD3 R17, PT, PT, R17, R27, RZ ;  /* 0x0000001b11117210 */ /* 0x000fe40007ffe0ff */
[----:B------:R-:W-:Y:S01]  /*1a40*/  SHF.R.S32.HI R25, RZ, 0x1f, R7 ;  /* 0x0000001fff197819 */ /* 0x000fe20000011407 */
[----:B------:R-:W-:Y:S02]  /*1a50*/  IMAD R27, R26, UR10, RZ ;  /* 0x0000000a1a1b7c24 */ /* 0x000fe4000f8e02ff */
[----:B--2---:R0:W-:Y:S02]  /*1a60*/  STG.E desc[UR8][R16.64], R22 ;  /* 0x0000001610007986 */ /* 0x0041e4000c101908 */
[C---:B------:R-:W-:Y:S01]  /*1a70*/  IMAD R27, R8.reuse, UR11, R27 ;  /* 0x0000000b081b7c24 */ /* 0x040fe2000f8e021b */
[----:B------:R-:W-:Y:S01]  /*1a80*/  IADD3 R8, PT, PT, R8, 0x8, RZ ;  /* 0x0000000808087810 */ /* 0x000fe20007ffe0ff */
[----:B------:R-:W1:Y:S01]  /*1a90*/  LDS R22, [R19+0x8] ;  /* 0x0000080013167984 */ /* 0x000e620000000800 */
[----:B------:R-:W-:Y:S01]  /*1aa0*/  IMAD R26, R25, UR10, RZ ;  /* 0x0000000a191a7c24 */ /* 0x000fe2000f8e02ff */
[----:B------:R-:W-:-:S02]  /*1ab0*/  SHF.R.S32.HI R25, RZ, 0x1f, R6 ;  /* 0x0000001fff197819 */ /* 0x000fc40000011406 */
[----:B------:R-:W-:Y:S01]  /*1ac0*/  IADD3 R15, PT, PT, R15, R27, RZ ;  /* 0x0000001b0f0f7210 */ /* 0x000fe20007ffe0ff */
[----:B------:R-:W-:Y:S01]  /*1ad0*/  IMAD R27, R7, UR11, R26 ;  /* 0x0000000b071b7c24 */ /* 0x000fe2000f8e021a */
[----:B------:R-:W-:Y:S01]  /*1ae0*/  SHF.R.S32.HI R26, RZ, 0x1f, R4 ;  /* 0x0000001fff1a7819 */ /* 0x000fe20000011404 */
[----:B------:R-:W-:Y:S02]  /*1af0*/  IMAD R25, R25, UR10, RZ ;  /* 0x0000000a19197c24 */ /* 0x000fe4000f8e02ff */
[----:B---3--:R2:W-:Y:S01]  /*1b00*/  STG.E desc[UR8][R14.64], R21 ;  /* 0x000000150e007986 */ /* 0x0085e2000c101908 */
[C---:B0-----:R-:W-:Y:S01]  /*1b10*/  IMAD.WIDE.U32 R16, R7.reuse, UR10, R12 ;  /* 0x0000000a07107c25 */ /* 0x041fe2000f8e000c */
[----:B------:R-:W-:Y:S02]  /*1b20*/  IADD3 R7, PT, PT, R7, 0x8, RZ ;  /* 0x0000000807077810 */ /* 0x000fe40007ffe0ff */
[----:B------:R0:W3:Y:S01]  /*1b30*/  LDS R21, [R19+0xc] ;  /* 0x00000c0013157984 */ /* 0x0000e20000000800 */
[----:B------:R-:W-:Y:S01]  /*1b40*/  IMAD R25, R6, UR11, R25 ;  /* 0x0000000b06197c24 */ /* 0x000fe2000f8e0219 */
[----:B------:R-:W-:Y:S01]  /*1b50*/  IADD3 R17, PT, PT, R17, R27, RZ ;  /* 0x0000001b11117210 */ /* 0x000fe20007ffe0ff */
[----:B------:R-:W-:-:S04]  /*1b60*/  IMAD R27, R26, UR10, RZ ;  /* 0x0000000a1a1b7c24 */ /* 0x000fc8000f8e02ff */
[----:B----4-:R4:W-:Y:S01]  /*1b70*/  STG.E desc[UR8][R16.64], R24 ;  /* 0x0000001810007986 */ /* 0x0109e2000c101908 */
[----:B--2---:R-:W-:-:S04]  /*1b80*/  IMAD.WIDE.U32 R14, R6, UR10, R12 ;  /* 0x0000000a060e7c25 */ /* 0x004fc8000f8e000c */
[----:B------:R-:W-:Y:S01]  /*1b90*/  IMAD.IADD R15, R15, 0x1, R25 ;  /* 0x000000010f0f7824 */ /* 0x000fe200078e0219 */
[----:B------:R-:W-:Y:S01]  /*1ba0*/  SHF.R.S32.HI R25, RZ, 0x1f, R18 ;  /* 0x0000001fff197819 */ /* 0x000fe20000011412 */
[C---:B------:R-:W-:Y:S02]  /*1bb0*/  IMAD R27, R4.reuse, UR11, R27 ;  /* 0x0000000b041b7c24 */ /* 0x040fe4000f8e021b */
[----:B0-----:R-:W-:Y:S01]  /*1bc0*/  VIADD R19, R19, 0x20 ;  /* 0x0000002013137836 */ /* 0x001fe20000000000 */
[----:B-----5:R0:W-:Y:S01]  /*1bd0*/  STG.E desc[UR8][R14.64], R23 ;  /* 0x000000170e007986 */ /* 0x0201e2000c101908 */
[----:B------:R-:W-:Y:S02]  /*1be0*/  IMAD R25, R25, UR10, RZ ;  /* 0x0000000a19197c24 */ /* 0x000fe4000f8e02ff */
[C---:B----4-:R-:W-:Y:S01]  /*1bf0*/  IMAD.WIDE.U32 R16, R4.reuse, UR10, R12 ;  /* 0x0000000a04107c25 */ /* 0x050fe2000f8e000c */
[----:B------:R-:W-:-:S03]  /*1c00*/  IADD3 R4, PT, PT, R4, 0x8, RZ ;  /* 0x0000000804047810 */ /* 0x000fc60007ffe0ff */
[----:B------:R-:W-:Y:S01]  /*1c10*/  IMAD R25, R18, UR11, R25 ;  /* 0x0000000b12197c24 */ /* 0x000fe2000f8e0219 */
[----:B------:R-:W-:Y:S01]  /*1c20*/  IADD3 R17, PT, PT, R17, R27, RZ ;  /* 0x0000001b11117210 */ /* 0x000fe20007ffe0ff */
[----:B------:R-:W-:Y:S02]  /*1c30*/  VIADD R6, R6, 0x8 ;  /* 0x0000000806067836 */ /* 0x000fe40000000000 */
[C---:B0-----:R-:W-:Y:S02]  /*1c40*/  IMAD.WIDE.U32 R14, R18.reuse, UR10, R12 ;  /* 0x0000000a120e7c25 */ /* 0x041fe4000f8e000c */
[----:B-1----:R0:W-:Y:S01]  /*1c50*/  STG.E desc[UR8][R16.64], R22 ;  /* 0x0000001610007986 */ /* 0x0021e2000c101908 */
[----:B------:R-:W-:Y:S02]  /*1c60*/  IADD3 R18, PT, PT, R18, 0x8, RZ ;  /* 0x0000000812127810 */ /* 0x000fe40007ffe0ff */
[----:B------:R-:W-:-:S05]  /*1c70*/  IADD3 R15, PT, PT, R15, R25, RZ ;  /* 0x000000190f0f7210 */ /* 0x000fca0007ffe0ff */
[----:B---3--:R0:W-:Y:S01]  /*1c80*/  STG.E desc[UR8][R14.64], R21 ;  /* 0x000000150e007986 */ /* 0x0081e2000c101908 */
[----:B------:R-:W-:Y:S05]  /*1c90*/  @P0 BRA `(.L_x_13) ;  /* 0xfffffff800f00947 */ /* 0x000fea000383ffff */
[----:B------:R-:W-:Y:S05]  /*1ca0*/  BSYNC.RECONVERGENT B1 ;  /* 0x0000000000017941 */ /* 0x000fea0003800200 */
.L_x_12:
[----:B------:R-:W-:Y:S05]  /*1cb0*/  BSYNC.RECONVERGENT B0 ;  /* 0x0000000000007941 */ /* 0x000fea0003800200 */
.L_x_11:
[----:B0-----:R-:W-:-:S13]  /*1cc0*/  LOP3.LUT P0, R4, R5, 0x7, RZ, 0xc0, !PT ;  /* 0x0000000705047812 */ /* 0x001fda000780c0ff */
[----:B------:R-:W-:Y:S05]  /*1cd0*/  @!P0 EXIT ;  /* 0x000000000000894d */ /* 0x000fea0003800000 */
[----:B------:R-:W0:Y:S01]  /*1ce0*/  S2R R9, SR_CTAID.X ;  /* 0x0000000000097919 */ /* 0x000e220000002500 */
[----:B-12---:R-:W0:Y:S01]  /*1cf0*/  LDC.64 R6, c[0x0][0x388] ;  /* 0x0000e200ff067b82 */ /* 0x006e220000000a00 */
[----:B------:R-:W-:Y:S01]  /*1d00*/  ISETP.GE.U32.AND P0, PT, R4, 0x4, PT ;  /* 0x000000040400780c */ /* 0x000fe20003f06070 */
[----:B------:R-:W-:Y:S01]  /*1d10*/  BSSY.RECONVERGENT B0, `(.L_x_14) ;  /* 0x000002c000007945 */ /* 0x000fe20003800200 */
[----:B------:R-:W-:-:S04]  /*1d20*/  LOP3.LUT R16, R5, 0x3, RZ, 0xc0, !PT ;  /* 0x0000000305107812 */ /* 0x000fc800078ec0ff */
[----:B------:R-:W-:Y:S01]  /*1d30*/  ISETP.NE.AND P1, PT, R16, RZ, PT ;  /* 0x000000ff1000720c */ /* 0x000fe20003f25270 */
[----:B0-----:R-:W-:-:S06]  /*1d40*/  IMAD.WIDE.U32 R6, R9, 0x4, R6 ;  /* 0x0000000409067825 */ /* 0x001fcc00078e0006 */
[----:B------:R-:W-:Y:S06]  /*1d50*/  @!P0 BRA `(.L_x_15) ;  /* 0x00000000009c8947 */ /* 0x000fec0003800000 */
[----:B------:R-:W0:Y:S01]  /*1d60*/  S2UR UR6, SR_CgaCtaId ;  /* 0x00000000000679c3 */ /* 0x000e220000008800 */
[----:B------:R-:W-:Y:S01]  /*1d70*/  UMOV UR5, 0x400 ;  /* 0x0000040000057882 */ /* 0x000fe20000000000 */
[----:B------:R-:W-:Y:S02]  /*1d80*/  IADD3 R4, PT, PT, R3, R0, RZ ;  /* 0x0000000003047210 */ /* 0x000fe40007ffe0ff */
[C---:B------:R-:W-:Y:S02]  /*1d90*/  IADD3 R13, PT, PT, R0.reuse, R2, RZ ;  /* 0x00000002000d7210 */ /* 0x040fe40007ffe0ff */
[----:B------:R-:W-:Y:S02]  /*1da0*/  IADD3 R0, PT, PT, R0, 0x4, RZ ;  /* 0x0000000400007810 */ /* 0x000fe40007ffe0ff */
[----:B------:R-:W-:Y:S01]  /*1db0*/  SHF.R.S32.HI R10, RZ, 0x1f, R13 ;  /* 0x0000001fff0a7819 */ /* 0x000fe2000001140d */
[C---:B------:R-:W-:Y:S01]  /*1dc0*/  VIADD R11, R13.reuse, 0x2 ;  /* 0x000000020d0b7836 */ /* 0x040fe20000000000 */
[----:B------:R-:W-:-:S02]  /*1dd0*/  IADD3 R15, PT, PT, R13, 0x1, RZ ;  /* 0x000000010d0f7810 */ /* 0x000fc40007ffe0ff */
[----:B------:R-:W-:Y:S02]  /*1de0*/  IADD3 R9, PT, PT, R13, 0x3, RZ ;  /* 0x000000030d097810 */ /* 0x000fe40007ffe0ff */
[----:B------:R-:W-:Y:S02]  /*1df0*/  SHF.R.S32.HI R14, RZ, 0x1f, R11 ;  /* 0x0000001fff0e7819 */ /* 0x000fe4000001140b */
[----:B------:R-:W-:Y:S01]  /*1e00*/  SHF.R.S32.HI R18, RZ, 0x1f, R9 ;  /* 0x0000001fff127819 */ /* 0x000fe20000011409 */
[----:B0-----:R-:W-:Y:S01]  /*1e10*/  ULEA UR5, UR6, UR5, 0x18 ;  /* 0x0000000506057291 */ /* 0x001fe2000f8ec0ff */
[----:B------:R-:W0:Y:S05]  /*1e20*/  LDCU.64 UR6, c[0x0][0x398] ;  /* 0x00007300ff0677ac */ /* 0x000e2a0008000a00 */
[----:B------:R-:W-:-:S05]  /*1e30*/  LEA R8, R4, UR5, 0x2 ;  /* 0x0000000504087c11 */ /* 0x000fca000f8e10ff */
[----:B------:R-:W1:Y:S04]  /*1e40*/  LDS R21, [R8] ;  /* 0x0000000008157984 */ /* 0x000e680000000800 */
[----:B------:R-:W2:Y:S04]  /*1e50*/  LDS R19, [R8+0x4] ;  /* 0x0000040008137984 */ /* 0x000ea80000000800 */
[----:B------:R-:W3:Y:S01]  /*1e60*/  LDS R17, [R8+0x8] ;  /* 0x0000080008117984 */ /* 0x000ee20000000800 */
[----:B0-----:R-:W-:Y:S01]  /*1e70*/  IMAD R12, R10, UR6, RZ ;  /* 0x000000060a0c7c24 */ /* 0x001fe2000f8e02ff */
[----:B------:R-:W-:Y:S01]  /*1e80*/  SHF.R.S32.HI R10, RZ, 0x1f, R15 ;  /* 0x0000001fff0a7819 */ /* 0x000fe2000001140f */
[----:B------:R-:W-:Y:S01]  /*1e90*/  IMAD R18, R18, UR6, RZ ;  /* 0x0000000612127c24 */ /* 0x000fe2000f8e02ff */
[----:B------:R0:W4:Y:S01]  /*1ea0*/  LDS R4, [R8+0xc] ;  /* 0x00000c0008047984 */ /* 0x0001220000000800 */
[----:B------:R-:W-:-:S02]  /*1eb0*/  IMAD R25, R13, UR7, R12 ;  /* 0x000000070d197c24 */ /* 0x000fc4000f8e020c */
[----:B------:R-:W-:Y:S02]  /*1ec0*/  IMAD R10, R10, UR6, RZ ;  /* 0x000000060a0a7c24 */ /* 0x000fe4000f8e02ff */
[----:B------:R-:W-:-:S04]  /*1ed0*/  IMAD.WIDE.U32 R12, R13, UR6, R6 ;  /* 0x000000060d0c7c25 */ /* 0x000fc8000f8e0006 */
[----:B0-----:R-:W-:Y:S01]  /*1ee0*/  IMAD R8, R14, UR6, RZ ;  /* 0x000000060e087c24 */ /* 0x001fe2000f8e02ff */
[----:B------:R-:W-:Y:S01]  /*1ef0*/  IADD3 R13, PT, PT, R13, R25, RZ ;  /* 0x000000190d0d7210 */ /* 0x000fe20007ffe0ff */
[C---:B------:R-:W-:Y:S02]  /*1f00*/  IMAD R27, R15.reuse, UR7, R10 ;  /* 0x000000070f1b7c24 */ /* 0x040fe4000f8e020a */
[----:B------:R-:W-:-:S04]  /*1f10*/  IMAD.WIDE.U32 R14, R15, UR6, R6 ;  /* 0x000000060f0e7c25 */ /* 0x000fc8000f8e0006 */
[----:B------:R-:W-:Y:S01]  /*1f20*/  IMAD R29, R11, UR7, R8 ;  /* 0x000000070b1d7c24 */ /* 0x000fe2000f8e0208 */
[----:B------:R-:W-:Y:S01]  /*1f30*/  IADD3 R15, PT, PT, R15, R27, RZ ;  /* 0x0000001b0f0f7210 */ /* 0x000fe20007ffe0ff */
[----:B------:R-:W-:Y:S02]  /*1f40*/  IMAD R23, R9, UR7, R18 ;  /* 0x0000000709177c24 */ /* 0x000fe4000f8e0212 */
[----:B------:R-:W-:-:S04]  /*1f50*/  IMAD.WIDE.U32 R10, R11, UR6, R6 ;  /* 0x000000060b0a7c25 */ /* 0x000fc8000f8e0006 */
[----:B------:R-:W-:Y:S01]  /*1f60*/  IMAD.WIDE.U32 R8, R9, UR6, R6 ;  /* 0x0000000609087c25 */ /* 0x000fe2000f8e0006 */
[----:B-1----:R0:W-:Y:S03]  /*1f70*/  STG.E desc[UR8][R12.64], R21 ;  /* 0x000000150c007986 */ /* 0x0021e6000c101908 */
[----:B------:R-:W-:Y:S01]  /*1f80*/  IMAD.IADD R11, R11, 0x1, R29 ;  /* 0x000000010b0b7824 */ /* 0x000fe200078e021d */
[----:B------:R-:W-:Y:S01]  /*1f90*/  IADD3 R9, PT, PT, R9, R23, RZ ;  /* 0x0000001709097210 */ /* 0x000fe20007ffe0ff */
[----:B--2---:R0:W-:Y:S04]  /*1fa0*/  STG.E desc[UR8][R14.64], R19 ;  /* 0x000000130e007986 */ /* 0x0041e8000c101908 */
[----:B---3--:R0:W-:Y:S04]  /*1fb0*/  STG.E desc[UR8][R10.64], R17 ;  /* 0x000000110a007986 */ /* 0x0081e8000c101908 */
[----:B----4-:R0:W-:Y:S02]  /*1fc0*/  STG.E desc[UR8][R8.64], R4 ;  /* 0x0000000408007986 */ /* 0x0101e4000c101908 */
.L_x_15:
[----:B------:R-:W-:Y:S05]  /*1fd0*/  BSYNC.RECONVERGENT B0 ;  /* 0x0000000000007941 */ /* 0x000fea0003800200 */
.L_x_14:
[----:B------:R-:W-:Y:S05]  /*1fe0*/  @!P1 EXIT ;  /* 0x000000000000994d */ /* 0x000fea0003800000 */
[----:B------:R-:W-:Y:S01]  /*1ff0*/  ISETP.NE.AND P0, PT, R16, 0x1, PT ;  /* 0x000000011000780c */ /* 0x000fe20003f05270 */
[----:B------:R-:W-:Y:S01]  /*2000*/  BSSY.RECONVERGENT B0, `(.L_x_16) ;  /* 0x000001b000007945 */ /* 0x000fe20003800200 */
[----:B------:R-:W-:-:S04]  /*2010*/  LOP3.LUT R5, R5, 0x1, RZ, 0xc0, !PT ;  /* 0x0000000105057812 */ /* 0x000fc800078ec0ff */
[----:B------:R-:W-:-:S07]  /*2020*/  ISETP.NE.U32.AND P1, PT, R5, 0x1, PT ;  /* 0x000000010500780c */ /* 0x000fce0003f25070 */
[----:B------:R-:W-:Y:S06]  /*2030*/  @!P0 BRA `(.L_x_17) ;  /* 0x00000000005c8947 */ /* 0x000fec0003800000 */
[----:B------:R-:W1:Y:S01]  /*2040*/  S2UR UR6, SR_CgaCtaId ;  /* 0x00000000000679c3 */ /* 0x000e620000008800 */
[----:B------:R-:W-:Y:S01]  /*2050*/  UMOV UR5, 0x400 ;  /* 0x0000040000057882 */ /* 0x000fe20000000000 */
[----:B0-----:R-:W-:Y:S01]  /*2060*/  IADD3 R4, PT, PT, R3, R0, RZ ;  /* 0x0000000003047210 */ /* 0x001fe20007ffe0ff */
[C---:B------:R-:W-:Y:S02]  /*2070*/  IMAD.IADD R5, R0.reuse, 0x1, R2 ;  /* 0x0000000100057824 */ /* 0x040fe400078e0202 */
[----:B------:R-:W-:-:S03]  /*2080*/  VIADD R0, R0, 0x2 ;  /* 0x0000000200007836 */ /* 0x000fc60000000000 */
[----:B------:R-:W-:-:S04]  /*2090*/  IADD3 R9, PT, PT, R5, 0x1, RZ ;  /* 0x0000000105097810 */ /* 0x000fc80007ffe0ff */
[----:B------:R-:W-:Y:S01]  /*20a0*/  SHF.R.S32.HI R10, RZ, 0x1f, R9 ;  /* 0x0000001fff0a7819 */ /* 0x000fe20000011409 */
[----:B-1----:R-:W-:Y:S01]  /*20b0*/  ULEA UR5, UR6, UR5, 0x18 ;  /* 0x0000000506057291 */ /* 0x002fe2000f8ec0ff */
[----:B------:R-:W0:Y:S05]  /*20c0*/  LDCU.64 UR6, c[0x0][0x398] ;  /* 0x00007300ff0677ac */ /* 0x000e2a0008000a00 */
[----:B------:R-:W-:Y:S02]  /*20d0*/  LEA R8, R4, UR5, 0x2 ;  /* 0x0000000504087c11 */ /* 0x000fe4000f8e10ff */
[----:B------:R-:W-:-:S03]  /*20e0*/  SHF.R.S32.HI R4, RZ, 0x1f, R5 ;  /* 0x0000001fff047819 */ /* 0x000fc60000011405 */
[----:B------:R-:W1:Y:S04]  /*20f0*/  LDS R11, [R8] ;  /* 0x00000000080b7984 */ /* 0x000e680000000800 */
[----:B------:R2:W3:Y:S01]  /*2100*/  LDS R15, [R8+0x4] ;  /* 0x00000400080f7984 */ /* 0x0004e20000000800 */
[----:B0-----:R-:W-:Y:S02]  /*2110*/  IMAD R4, R4, UR6, RZ ;  /* 0x0000000604047c24 */ /* 0x001fe4000f8e02ff */
[----:B------:R-:W-:Y:S02]  /*2120*/  IMAD R10, R10, UR6, RZ ;  /* 0x000000060a0a7c24 */ /* 0x000fe4000f8e02ff */
[C---:B------:R-:W-:Y:S02]  /*2130*/  IMAD R13, R5.reuse, UR7, R4 ;  /* 0x00000007050d7c24 */ /* 0x040fe4000f8e0204 */
[----:B------:R-:W-:-:S04]  /*2140*/  IMAD.WIDE.U32 R4, R5, UR6, R6 ;  /* 0x0000000605047c25 */ /* 0x000fc8000f8e0006 */
[----:B------:R-:W-:Y:S01]  /*2150*/  IMAD R17, R9, UR7, R10 ;  /* 0x0000000709117c24 */ /* 0x000fe2000f8e020a */
[----:B------:R-:W-:Y:S01]  /*2160*/  IADD3 R5, PT, PT, R5, R13, RZ ;  /* 0x0000000d05057210 */ /* 0x000fe20007ffe0ff */
[----:B--2---:R-:W-:-:S05]  /*2170*/  IMAD.WIDE.U32 R8, R9, UR6, R6 ;  /* 0x0000000609087c25 */ /* 0x004fca000f8e0006 */
[----:B------:R-:W-:Y:S01]  /*2180*/  IADD3 R9, PT, PT, R9, R17, RZ ;  /* 0x0000001109097210 */ /* 0x000fe20007ffe0ff */
[----:B-1----:R1:W-:Y:S04]  /*2190*/  STG.E desc[UR8][R4.64], R11 ;  /* 0x0000000b04007986 */ /* 0x0023e8000c101908 */
[----:B---3--:R1:W-:Y:S02]  /*21a0*/  STG.E desc[UR8][R8.64], R15 ;  /* 0x0000000f08007986 */ /* 0x0083e4000c101908 */
.L_x_17:
[----:B------:R-:W-:Y:S05]  /*21b0*/  BSYNC.RECONVERGENT B0 ;  /* 0x0000000000007941 */ /* 0x000fea0003800200 */
.L_x_16:
[----:B------:R-:W-:Y:S05]  /*21c0*/  @P1 EXIT ;  /* 0x000000000000194d */ /* 0x000fea0003800000 */
[----:B------:R-:W2:Y:S01]  /*21d0*/  S2UR UR6, SR_CgaCtaId ;  /* 0x00000000000679c3 */ /* 0x000ea20000008800 */
[----:B------:R-:W-:Y:S01]  /*21e0*/  UMOV UR5, 0x400 ;  /* 0x0000040000057882 */ /* 0x000fe20000000000 */
[----:B------:R-:W-:Y:S01]  /*21f0*/  IADD3 R3, PT, PT, R3, R0, RZ ;  /* 0x0000000003037210 */ /* 0x000fe20007ffe0ff */
[----:B--2---:R-:W-:Y:S01]  /*2200*/  ULEA UR5, UR6, UR5, 0x18 ;  /* 0x0000000506057291 */ /* 0x004fe2000f8ec0ff */
[----:B------:R-:W2:Y:S05]  /*2210*/  LDCU.64 UR6, c[0x0][0x398] ;  /* 0x00007300ff0677ac */ /* 0x000eaa0008000a00 */
[----:B01----:R-:W-:Y:S02]  /*2220*/  LEA R4, R3, UR5, 0x2 ;  /* 0x0000000503047c11 */ /* 0x003fe4000f8e10ff */
[----:B------:R-:W-:-:S03]  /*2230*/  IADD3 R3, PT, PT, R0, R2, RZ ;  /* 0x0000000200037210 */ /* 0x000fc60007ffe0ff */
[----:B------:R-:W0:Y:S01]  /*2240*/  LDS R5, [R4] ;  /* 0x0000000004057984 */ /* 0x000e220000000800 */
[----:B------:R-:W-:-:S05]  /*2250*/  SHF.R.S32.HI R0, RZ, 0x1f, R3 ;  /* 0x0000001fff007819 */ /* 0x000fca0000011403 */
[----:B--2---:R-:W-:Y:S02]  /*2260*/  IMAD R0, R0, UR6, RZ ;  /* 0x0000000600007c24 */ /* 0x004fe4000f8e02ff */
[----:B------:R-:W-:-:S04]  /*2270*/  IMAD.WIDE.U32 R6, R3, UR6, R6 ;  /* 0x0000000603067c25 */ /* 0x000fc8000f8e0006 */
[----:B------:R-:W-:-:S05]  /*2280*/  IMAD R3, R3, UR7, R0 ;  /* 0x0000000703037c24 */ /* 0x000fca000f8e0200 */
[----:B------:R-:W-:-:S05]  /*2290*/  IADD3 R7, PT, PT, R7, R3, RZ ;  /* 0x0000000307077210 */ /* 0x000fca0007ffe0ff */
[----:B0-----:R-:W-:Y:S01]  /*22a0*/  STG.E desc[UR8][R6.64], R5 ;  /* 0x0000000506007986 */ /* 0x001fe2000c101908 */
[----:B------:R-:W-:Y:S05]  /*22b0*/  EXIT ;  /* 0x000000000000794d */ /* 0x000fea0003800000 */
.L_x_18:
[----:B------:R-:W-:-:S00]  /*22c0*/  BRA `(.L_x_18) ;  /* 0xfffffffc00fc7947 */ /* 0x000fc0000383ffff */
[----:B------:R-:W-:-:S00]  /*22d0*/  NOP ;  /* 0x0000000000007918 */ /* 0x000fc00000000000 */
        /* <DEDUP_REMOVED lines=10> */
.L_x_19:


//--------------------- .nv.shared._Z11computeSumsPfS_mmiiiii --------------------------
	.section	.nv.shared._Z11computeSumsPfS_mmiiiii,"aw",@nobits
	.sectionflags	@""
	.align	16
	.zero		1024


//--------------------- .nv.shared.reserved.0     --------------------------
	.section	.nv.shared.reserved.0,"aw",@nobits
	.weak		__nv_reservedSMEM_offset_0_alias
	.size		__nv_reservedSMEM_offset_0_alias, 0, 64
	.other		__nv_reservedSMEM_offset_0_alias,@"STO_CUDA_RESERVED_SHARED STV_DEFAULT"
__nv_reservedSMEM_offset_0_alias:
	.zero		0
	.zero		64


//--------------------- .nv.constant0._Z11computeSumsPfS_mmiiiii --------------------------
	.section	.nv.constant0._Z11computeSumsPfS_mmiiiii,"a",@progbits
	.sectionflags	@""
	.align	4
.nv.constant0._Z11computeSumsPfS_mmiiiii:
	.zero		948


//--------------------- SYMBOLS --------------------------

	.type		.nv.reservedSmem.offset0,@object
	.size		.nv.reservedSmem.offset0,0x4
	.type		.nv.reservedSmem.cap,@object
	.size		.nv.reservedSmem.cap,0x4
